def matmul_kernel(
    a_ptr,
    b_ptr,
    c_ptr,
    M,
    N,
    K,
    stride_am,
    stride_ak,
    stride_bk,
    stride_bn,
    stride_cm,
    stride_cn,
    BLOCK_M: tl.constexpr,
    BLOCK_N: tl.constexpr,
    BLOCK_K: tl.constexpr,
    GROUP_M: tl.constexpr,
):
    pid = tl.program_id(axis=0)
    num_pid_m = tl.cdiv(M, BLOCK_M)
    num_pid_n = tl.cdiv(N, BLOCK_N)
    num_pid_in_group = GROUP_M * num_pid_n
    group_id = pid // num_pid_in_group
    first_pid_m = group_id * GROUP_M
    group_size_m = min(num_pid_m - first_pid_m, GROUP_M)
    pid_m = first_pid_m + ((pid % num_pid_in_group) % group_size_m)
    pid_n = (pid % num_pid_in_group) // group_size_m

    offs_am = (pid_m * BLOCK_M + tl.arange(0, BLOCK_M)) % M
    offs_bn = (pid_n * BLOCK_N + tl.arange(0, BLOCK_N)) % N
    offs_k = tl.arange(0, BLOCK_K)
    a_ptrs = a_ptr + offs_am[:, None] * stride_am + offs_k[None, :] * stride_ak
    b_ptrs = b_ptr + offs_k[:, None] * stride_bk + offs_bn[None, :] * stride_bn

    acc = tl.zeros((BLOCK_M, BLOCK_N), dtype=tl.float32)
    for kk in range(0, tl.cdiv(K, BLOCK_K)):
        a = tl.load(a_ptrs, mask=offs_k[None, :] < K - kk * BLOCK_K, other=0.0)
        b = tl.load(b_ptrs, mask=offs_k[:, None] < K - kk * BLOCK_K, other=0.0)
        acc = tl.dot(a, b, acc)
        a_ptrs += BLOCK_K * stride_ak
        b_ptrs += BLOCK_K * stride_bk

    c = acc.to(c_ptr.dtype.element_ty)
    offs_cm = pid_m * BLOCK_M + tl.arange(0, BLOCK_M)
    offs_cn = pid_n * BLOCK_N + tl.arange(0, BLOCK_N)
    c_ptrs = c_ptr + offs_cm[:, None] * stride_cm + offs_cn[None, :] * stride_cn
    mask = (offs_cm[:, None] < M) & (offs_cn[None, :] < N)
    tl.store(c_ptrs, c, mask=mask)

# config = {"BLOCK_K": 32, "BLOCK_M": 16, "BLOCK_N": 64, "GROUP_M": 8, "arch": "sm_100", "dtype": "fp16", "num_ctas": 1, "num_stages": 2, "num_warps": 4}
# arch = sm_100


// ===== COMPILED SASS (sm_100a) =====

	.target	sm_100a

	.elftype	@"ET_EXEC"


//--------------------- .note.nv.tkinfo           --------------------------
	.section	.note.nv.tkinfo,"",@"SHT_NOTE"
	.sectionflags	@"SHF_NOTE_NV_TKINFO"
	.tkinfo
        /*0018*/ 	.word	0x00000081
        /*0030*/ 	.string	""
        /*0030*/ 	.string	"ptxas-blackwell"
        /*0030*/ 	.string	"Cuda compilation tools, release 12.9, V12.9.86"
        /*0030*/ 	.string	"Build cuda_12.9.r12.9/compiler.36037853_0"
        /*0030*/ 	.string	"-v  -suppress-debug-info  -lineinfo  -arch sm_100a "



//--------------------- .note.nv.cuver            --------------------------
	.section	.note.nv.cuver,"",@"SHT_NOTE"
	.sectionflags	@"SHF_NOTE_NV_CUVER"
        /*0018*/ 	.short	0x0001
        /*001a*/ 	.short	0x0064
        /*001c*/ 	.short	0x0001
        /*001e*/ 	.short	0x0000
        /*0020*/ 	.short	0x0001
        /*0022*/ 	.short	0x0000


//--------------------- .nv.info                  --------------------------
	.section	.nv.info,"",@"SHT_CUDA_INFO"
	.align	4


	//----- nvinfo : EIATTR_REGCOUNT
	.align		4
        /*0000*/ 	.byte	0x04, 0x2f
        /*0002*/ 	.short	(.L_1 - .L_0)
	.align		4
.L_0:
        /*0004*/ 	.word	index@(matmul_kernel)
        /*0008*/ 	.word	0x0000005e


	//----- nvinfo : EIATTR_FRAME_SIZE
	.align		4
.L_1:
        /*000c*/ 	.byte	0x04, 0x11
        /*000e*/ 	.short	(.L_3 - .L_2)
	.align		4
.L_2:
        /*0010*/ 	.word	index@(matmul_kernel)
        /*0014*/ 	.word	0x00000000


	//----- nvinfo : EIATTR_MIN_STACK_SIZE
	.align		4
.L_3:
        /*0018*/ 	.byte	0x04, 0x12
        /*001a*/ 	.short	(.L_5 - .L_4)
	.align		4
.L_4:
        /*001c*/ 	.word	index@(matmul_kernel)
        /*0020*/ 	.word	0x00000000
.L_5:


//--------------------- .nv.info.matmul_kernel    --------------------------
	.section	.nv.info.matmul_kernel,"",@"SHT_CUDA_INFO"
	.sectionflags	@""
	.align	4


	//----- nvinfo : EIATTR_CUDA_API_VERSION
	.align		4
        /*0000*/ 	.byte	0x04, 0x37
        /*0002*/ 	.short	(.L_7 - .L_6)
.L_6:
        /*0004*/ 	.word	0x00000081


	//----- nvinfo : EIATTR_KPARAM_INFO
	.align		4
.L_7:
        /*0008*/ 	.byte	0x04, 0x17
        /*000a*/ 	.short	(.L_9 - .L_8)
.L_8:
        /*000c*/ 	.word	0x00000000
        /*0010*/ 	.short	0x000d
        /*0012*/ 	.short	0x0048
        /*0014*/ 	.byte	0x00, 0xf4, 0x21, 0x00


	//----- nvinfo : EIATTR_KPARAM_INFO
	.align		4
.L_9:
        /*0018*/ 	.byte	0x04, 0x17
        /*001a*/ 	.short	(.L_11 - .L_10)
.L_10:
        /*001c*/ 	.word	0x00000000
        /*0020*/ 	.short	0x000c
        /*0022*/ 	.short	0x0040
        /*0024*/ 	.byte	0x00, 0xf4, 0x21, 0x00


	//----- nvinfo : EIATTR_KPARAM_INFO
	.align		4
.L_11:
        /*0028*/ 	.byte	0x04, 0x17
        /*002a*/ 	.short	(.L_13 - .L_12)
.L_12:
        /*002c*/ 	.word	0x00000000
        /*0030*/ 	.short	0x000b
        /*0032*/ 	.short	0x0038
        /*0034*/ 	.byte	0x00, 0xf0, 0x11, 0x00


	//----- nvinfo : EIATTR_KPARAM_INFO
	.align		4
.L_13:
        /*0038*/ 	.byte	0x04, 0x17
        /*003a*/ 	.short	(.L_15 - .L_14)
.L_14:
        /*003c*/ 	.word	0x00000000
        /*0040*/ 	.short	0x000a
        /*0042*/ 	.short	0x0034
        /*0044*/ 	.byte	0x00, 0xf0, 0x11, 0x00


	//----- nvinfo : EIATTR_KPARAM_INFO
	.align		4
.L_15:
        /*0048*/ 	.byte	0x04, 0x17
        /*004a*/ 	.short	(.L_17 - .L_16)
.L_16:
        /*004c*/ 	.word	0x00000000
        /*0050*/ 	.short	0x0009
        /*0052*/ 	.short	0x0030
        /*0054*/ 	.byte	0x00, 0xf0, 0x11, 0x00


	//----- nvinfo : EIATTR_KPARAM_INFO
	.align		4
.L_17:
        /*0058*/ 	.byte	0x04, 0x17
        /*005a*/ 	.short	(.L_19 - .L_18)
.L_18:
        /*005c*/ 	.word	0x00000000
        /*0060*/ 	.short	0x0008
        /*0062*/ 	.short	0x002c
        /*0064*/ 	.byte	0x00, 0xf0, 0x11, 0x00


	//----- nvinfo : EIATTR_KPARAM_INFO
	.align		4
.L_19:
        /*0068*/ 	.byte	0x04, 0x17
        /*006a*/ 	.short	(.L_21 - .L_20)
.L_20:
        /*006c*/ 	.word	0x00000000
        /*0070*/ 	.short	0x0007
        /*0072*/ 	.short	0x0028
        /*0074*/ 	.byte	0x00, 0xf0, 0x11, 0x00


	//----- nvinfo : EIATTR_KPARAM_INFO
	.align		4
.L_21:
        /*0078*/ 	.byte	0x04, 0x17
        /*007a*/ 	.short	(.L_23 - .L_22)
.L_22:
        /*007c*/ 	.word	0x00000000
        /*0080*/ 	.short	0x0006
        /*0082*/ 	.short	0x0024
        /*0084*/ 	.byte	0x00, 0xf0, 0x11, 0x00


	//----- nvinfo : EIATTR_KPARAM_INFO
	.align		4
.L_23:
        /*0088*/ 	.byte	0x04, 0x17
        /*008a*/ 	.short	(.L_25 - .L_24)
.L_24:
        /*008c*/ 	.word	0x00000000
        /*0090*/ 	.short	0x0005
        /*0092*/ 	.short	0x0020
        /*0094*/ 	.byte	0x00, 0xf0, 0x11, 0x00


	//----- nvinfo : EIATTR_KPARAM_INFO
	.align		4
.L_25:
        /*0098*/ 	.byte	0x04, 0x17
        /*009a*/ 	.short	(.L_27 - .L_26)
.L_26:
        /*009c*/ 	.word	0x00000000
        /*00a0*/ 	.short	0x0004
        /*00a2*/ 	.short	0x001c
        /*00a4*/ 	.byte	0x00, 0xf0, 0x11, 0x00


	//----- nvinfo : EIATTR_KPARAM_INFO
	.align		4
.L_27:
        /*00a8*/ 	.byte	0x04, 0x17
        /*00aa*/ 	.short	(.L_29 - .L_28)
.L_28:
        /*00ac*/ 	.word	0x00000000
        /*00b0*/ 	.short	0x0003
        /*00b2*/ 	.short	0x0018
        /*00b4*/ 	.byte	0x00, 0xf0, 0x11, 0x00


	//----- nvinfo : EIATTR_KPARAM_INFO
	.align		4
.L_29:
        /*00b8*/ 	.byte	0x04, 0x17
        /*00ba*/ 	.short	(.L_31 - .L_30)
.L_30:
        /*00bc*/ 	.word	0x00000000
        /*00c0*/ 	.short	0x0002
        /*00c2*/ 	.short	0x0010
        /*00c4*/ 	.byte	0x00, 0xf4, 0x21, 0x00


	//----- nvinfo : EIATTR_KPARAM_INFO
	.align		4
.L_31:
        /*00c8*/ 	.byte	0x04, 0x17
        /*00ca*/ 	.short	(.L_33 - .L_32)
.L_32:
        /*00cc*/ 	.word	0x00000000
        /*00d0*/ 	.short	0x0001
        /*00d2*/ 	.short	0x0008
        /*00d4*/ 	.byte	0x00, 0xf4, 0x21, 0x00


	//----- nvinfo : EIATTR_KPARAM_INFO
	.align		4
.L_33:
        /*00d8*/ 	.byte	0x04, 0x17
        /*00da*/ 	.short	(.L_35 - .L_34)
.L_34:
        /*00dc*/ 	.word	0x00000000
        /*00e0*/ 	.short	0x0000
        /*00e2*/ 	.short	0x0000
        /*00e4*/ 	.byte	0x00, 0xf4, 0x21, 0x00


	//----- nvinfo : EIATTR_SPARSE_MMA_MASK
	.align		4
.L_35:
        /*00e8*/ 	.byte	0x03, 0x50
        /*00ea*/ 	.short	0x0000


	//----- nvinfo : EIATTR_MAXREG_COUNT
	.align		4
        /*00ec*/ 	.byte	0x03, 0x1b
        /*00ee*/ 	.short	0x00ff


	//----- nvinfo : EIATTR_NUM_BARRIERS
	.align		4
        /*00f0*/ 	.byte	0x02, 0x4c
        /*00f2*/ 	.byte	0x01
	.zero		1


	//----- nvinfo : EIATTR_VRC_CTA_INIT_COUNT
	.align		4
        /*00f4*/ 	.byte	0x02, 0x4a
	.zero		1
	.zero		1


	//----- nvinfo : EIATTR_EXIT_INSTR_OFFSETS
	.align		4
        /*00f8*/ 	.byte	0x04, 0x1c
        /*00fa*/ 	.short	(.L_37 - .L_36)


	//   ....[0]....
.L_36:
        /*00fc*/ 	.word	0x00002940


	//   ....[1]....
        /*0100*/ 	.word	0x00002970


	//----- nvinfo : EIATTR_REQNTID
	.align		4
.L_37:
        /*0104*/ 	.byte	0x04, 0x10
        /*0106*/ 	.short	(.L_39 - .L_38)
.L_38:
        /*0108*/ 	.word	0x00000080
        /*010c*/ 	.word	0x00000001
        /*0110*/ 	.word	0x00000001


	//----- nvinfo : EIATTR_CBANK_PARAM_SIZE
	.align		4
.L_39:
        /*0114*/ 	.byte	0x03, 0x19
        /*0116*/ 	.short	0x0050


	//----- nvinfo : EIATTR_PARAM_CBANK
	.align		4
        /*0118*/ 	.byte	0x04, 0x0a
        /*011a*/ 	.short	(.L_41 - .L_40)
	.align		4
.L_40:
        /*011c*/ 	.word	index@(.nv.constant0.matmul_kernel)
        /*0120*/ 	.short	0x0380
        /*0122*/ 	.short	0x0050


	//----- nvinfo : EIATTR_SW_WAR
	.align		4
.L_41:
        /*0124*/ 	.byte	0x04, 0x36
        /*0126*/ 	.short	(.L_43 - .L_42)
.L_42:
        /*0128*/ 	.word	0x00000008
.L_43:


//--------------------- .nv.compat                --------------------------
	.section	.nv.compat,"",@"SHT_CUDA_COMPAT_INFO"
	.align	4
        /*0000*/ 	.byte	0x02, 0x02, 0x01, 0x00, 0x02, 0x05, 0x05, 0x00, 0x02, 0x03, 0x00, 0x00, 0x02, 0x06, 0x01, 0x00


//--------------------- .nv.callgraph             --------------------------
	.section	.nv.callgraph,"",@"SHT_CUDA_CALLGRAPH"
	.align	4
	.sectionentsize	8
	.align		4
        /*0000*/ 	.word	0x00000000
	.align		4
        /*0004*/ 	.word	0xffffffff
	.align		4
        /*0008*/ 	.word	0x00000000
	.align		4
        /*000c*/ 	.word	0xfffffffe
	.align		4
        /*0010*/ 	.word	0x00000000
	.align		4
        /*0014*/ 	.word	0xfffffffd
	.align		4
        /*0018*/ 	.word	0x00000000
	.align		4
        /*001c*/ 	.word	0xfffffffc


//--------------------- .text.matmul_kernel       --------------------------
	.section	.text.matmul_kernel,"ax",@progbits
	.align	128
        .global         matmul_kernel
        .type           matmul_kernel,@function
        .size           matmul_kernel,(.L_x_3 - matmul_kernel)
        .other          matmul_kernel,@"STO_CUDA_ENTRY STV_DEFAULT"
matmul_kernel:
.text.matmul_kernel:
[----:B------:R-:W0:Y:S08]  /*0000*/  LDC R1, c[0x0][0x37c] ;  /* 0x0000df00ff017b82 */ /* 0x000e300000000800 */
[----:B------:R-:W1:Y:S01]  /*0010*/  LDC.64 R16, c[0x0][0x398] ;  /* 0x0000e600ff107b82 */ /* 0x000e620000000a00 */
[----:B------:R-:W2:Y:S01]  /*0020*/  S2R R5, SR_CTAID.X ;  /* 0x0000000000057919 */ /* 0x000ea20000002500 */
[----:B------:R-:W-:Y:S01]  /*0030*/  UMOV UR4, 0x400 ;  /* 0x0000040000047882 */ /* 0x000fe20000000000 */
[----:B------:R-:W3:Y:S05]  /*0040*/  LDCU.64 UR6, c[0x0][0x358] ;  /* 0x00006b00ff0677ac */ /* 0x000eea0008000a00 */
[----:B------:R-:W4:Y:S08]  /*0050*/  LDC R22, c[0x0][0x3a0] ;  /* 0x0000e800ff167b82 */ /* 0x000f300000000800 */
[----:B------:R-:W5:Y:S01]  /*0060*/  S2UR UR5, SR_CgaCtaId ;  /* 0x00000000000579c3 */ /* 0x000f620000008800 */
[----:B-1----:R-:W-:-:S05]  /*0070*/  VIADD R0, R17, 0x3f ;  /* 0x0000003f11007836 */ /* 0x002fca0000000000 */
[----:B------:R-:W-:Y:S01]  /*0080*/  SHF.R.S32.HI R3, RZ, 0x1f, R0 ;  /* 0x0000001fff037819 */ /* 0x000fe20000011400 */
[----:B----4-:R-:W-:-:S03]  /*0090*/  VIADD R22, R22, 0x1f ;  /* 0x0000001f16167836 */ /* 0x010fc60000000000 */
[----:B------:R-:W-:Y:S02]  /*00a0*/  LEA.HI R3, R3, R0, RZ, 0x6 ;  /* 0x0000000003037211 */ /* 0x000fe400078f30ff */
[----:B--2---:R-:W-:Y:S02]  /*00b0*/  IABS R8, R5 ;  /* 0x0000000500087213 */ /* 0x004fe40000000000 */
[----:B------:R-:W-:Y:S01]  /*00c0*/  SHF.R.S32.HI R3, RZ, 0x6, R3 ;  /* 0x00000006ff037819 */ /* 0x000fe20000011403 */
[----:B-----5:R-:W-:-:S04]  /*00d0*/  ULEA UR4, UR5, UR4, 0x18 ;  /* 0x0000000405047291 */ /* 0x020fc8000f8ec0ff */
[----:B------:R-:W-:-:S05]  /*00e0*/  IMAD.SHL.U32 R4, R3, 0x8, RZ ;  /* 0x0000000803047824 */ /* 0x000fca00078e00ff */
[-C--:B------:R-:W-:Y:S02]  /*00f0*/  IABS R7, R4.reuse ;  /* 0x0000000400077213 */ /* 0x080fe40000000000 */
[----:B------:R-:W-:Y:S02]  /*0100*/  IABS R10, R4 ;  /* 0x00000004000a7213 */ /* 0x000fe40000000000 */
[----:B------:R-:W1:Y:S08]  /*0110*/  I2F.RP R0, R7 ;  /* 0x0000000700007306 */ /* 0x000e700000209400 */
[----:B-1----:R-:W1:Y:S02]  /*0120*/  MUFU.RCP R0, R0 ;  /* 0x0000000000007308 */ /* 0x002e640000001000 */
[----:B-1----:R-:W-:-:S02]  /*0130*/  VIADD R2, R0, 0xffffffe ;  /* 0x0ffffffe00027836 */ /* 0x002fc40000000000 */
[----:B------:R-:W-:-:S04]  /*0140*/  IMAD.MOV R0, RZ, RZ, -R10 ;  /* 0x000000ffff007224 */ /* 0x000fc800078e0a0a */
[----:B------:R1:W2:Y:S02]  /*0150*/  F2I.FTZ.U32.TRUNC.NTZ R3, R2 ;  /* 0x0000000200037305 */ /* 0x0002a4000021f000 */
[----:B-1----:R-:W-:Y:S02]  /*0160*/  IMAD.MOV.U32 R2, RZ, RZ, RZ ;  /* 0x000000ffff027224 */ /* 0x002fe400078e00ff */
[----:B--2---:R-:W-:-:S04]  /*0170*/  IMAD.MOV R6, RZ, RZ, -R3 ;  /* 0x000000ffff067224 */ /* 0x004fc800078e0a03 */
[----:B------:R-:W-:Y:S02]  /*0180*/  IMAD R9, R6, R7, RZ ;  /* 0x0000000706097224 */ /* 0x000fe400078e02ff */
[----:B------:R-:W-:Y:S02]  /*0190*/  IMAD.MOV.U32 R6, RZ, RZ, R8 ;  /* 0x000000ffff067224 */ /* 0x000fe400078e0008 */
[----:B------:R-:W-:-:S06]  /*01a0*/  IMAD.HI.U32 R3, R3, R9, R2 ;  /* 0x0000000903037227 */ /* 0x000fcc00078e0002 */
[----:B------:R-:W-:-:S04]  /*01b0*/  IMAD.HI.U32 R3, R3, R6, RZ ;  /* 0x0000000603037227 */ /* 0x000fc800078e00ff */
[----:B------:R-:W-:-:S05]  /*01c0*/  IMAD R0, R3, R0, R6 ;  /* 0x0000000003007224 */ /* 0x000fca00078e0206 */
[----:B------:R-:W-:-:S13]  /*01d0*/  ISETP.GT.U32.AND P1, PT, R7, R0, PT ;  /* 0x000000000700720c */ /* 0x000fda0003f24070 */
[----:B------:R-:W-:Y:S02]  /*01e0*/  @!P1 IMAD.IADD R0, R0, 0x1, -R7 ;  /* 0x0000000100009824 */ /* 0x000fe400078e0a07 */
[----:B------:R-:W-:Y:S01]  /*01f0*/  @!P1 VIADD R3, R3, 0x1 ;  /* 0x0000000103039836 */ /* 0x000fe20000000000 */
[----:B------:R-:W-:Y:S02]  /*0200*/  ISETP.NE.AND P1, PT, R4, RZ, PT ;  /* 0x000000ff0400720c */ /* 0x000fe40003f25270 */
[----:B------:R-:W-:Y:S02]  /*0210*/  ISETP.GE.U32.AND P0, PT, R0, R7, PT ;  /* 0x000000070000720c */ /* 0x000fe40003f06070 */
[----:B------:R-:W-:-:S04]  /*0220*/  LOP3.LUT R0, R5, R4, RZ, 0x3c, !PT ;  /* 0x0000000405007212 */ /* 0x000fc800078e3cff */
[----:B------:R-:W-:Y:S01]  /*0230*/  ISETP.GE.AND P2, PT, R0, RZ, PT ;  /* 0x000000ff0000720c */ /* 0x000fe20003f46270 */
[----:B------:R-:W-:-:S06]  /*0240*/  VIADD R0, R16, 0xf ;  /* 0x0000000f10007836 */ /* 0x000fcc0000000000 */
[----:B------:R-:W-:-:S04]  /*0250*/  @P0 VIADD R3, R3, 0x1 ;  /* 0x0000000103030836 */ /* 0x000fc80000000000 */
[----:B------:R-:W-:Y:S01]  /*0260*/  IMAD.MOV.U32 R2, RZ, RZ, R3 ;  /* 0x000000ffff027224 */ /* 0x000fe200078e0003 */
[----:B------:R-:W-:-:S03]  /*0270*/  SHF.R.S32.HI R3, RZ, 0x1f, R0 ;  /* 0x0000001fff037819 */ /* 0x000fc60000011400 */
[----:B------:R-:W-:Y:S01]  /*0280*/  @!P2 IMAD.MOV R2, RZ, RZ, -R2 ;  /* 0x000000ffff02a224 */ /* 0x000fe200078e0a02 */
[----:B------:R-:W-:Y:S02]  /*0290*/  @!P1 LOP3.LUT R2, RZ, R4, RZ, 0x33, !PT ;  /* 0x00000004ff029212 */ /* 0x000fe400078e33ff */
[----:B------:R-:W-:-:S03]  /*02a0*/  LEA.HI R3, R3, R0, RZ, 0x4 ;  /* 0x0000000003037211 */ /* 0x000fc600078f20ff */
[----:B------:R-:W-:Y:S02]  /*02b0*/  IMAD.SHL.U32 R6, R2, 0x8, RZ ;  /* 0x0000000802067824 */ /* 0x000fe400078e00ff */
[----:B------:R-:W-:-:S03]  /*02c0*/  IMAD.MOV R2, RZ, RZ, -R2 ;  /* 0x000000ffff027224 */ /* 0x000fc600078e0a02 */
[----:B------:R-:W-:Y:S01]  /*02d0*/  LEA.HI.SX32 R3, R3, -R6, 0x1c ;  /* 0x8000000603037211 */ /* 0x000fe200078fe2ff */
[----:B------:R-:W-:-:S03]  /*02e0*/  IMAD R4, R4, R2, R5 ;  /* 0x0000000204047224 */ /* 0x000fc600078e0205 */
[----:B------:R-:W-:Y:S02]  /*02f0*/  VIMNMX R11, PT, PT, R3, 0x8, PT ;  /* 0x00000008030b7848 */ /* 0x000fe40003fe0100 */
[----:B------:R-:W-:Y:S02]  /*0300*/  IABS R9, R4 ;  /* 0x0000000400097213 */ /* 0x000fe40000000000 */
[----:B------:R-:W-:-:S04]  /*0310*/  IABS R7, R11 ;  /* 0x0000000b00077213 */ /* 0x000fc80000000000 */
[----:B------:R-:W1:Y:S08]  /*0320*/  I2F.RP R0, R7 ;  /* 0x0000000700007306 */ /* 0x000e700000209400 */
[----:B-1----:R-:W1:Y:S02]  /*0330*/  MUFU.RCP R0, R0 ;  /* 0x0000000000007308 */ /* 0x002e640000001000 */
[----:B-1----:R-:W-:-:S06]  /*0340*/  VIADD R3, R0, 0xffffffe ;  /* 0x0ffffffe00037836 */ /* 0x002fcc0000000000 */
[----:B------:R-:W1:Y:S02]  /*0350*/  F2I.FTZ.U32.TRUNC.NTZ R3, R3 ;  /* 0x0000000300037305 */ /* 0x000e64000021f000 */
[----:B-1----:R-:W-:-:S04]  /*0360*/  IMAD.MOV R8, RZ, RZ, -R3 ;  /* 0x000000ffff087224 */ /* 0x002fc800078e0a03 */
[----:B------:R-:W-:Y:S01]  /*0370*/  IMAD.MOV.U32 R2, RZ, RZ, R8 ;  /* 0x000000ffff027224 */ /* 0x000fe200078e0008 */
[----:B------:R-:W-:-:S03]  /*0380*/  IABS R8, R11 ;  /* 0x0000000b00087213 */ /* 0x000fc60000000000 */
[----:B------:R-:W-:Y:S02]  /*0390*/  IMAD R5, R2, R7, RZ ;  /* 0x0000000702057224 */ /* 0x000fe400078e02ff */
[----:B------:R-:W-:Y:S02]  /*03a0*/  IMAD.MOV.U32 R2, RZ, RZ, RZ ;  /* 0x000000ffff027224 */ /* 0x000fe400078e00ff */
[----:B------:R-:W-:Y:S02]  /*03b0*/  IMAD.MOV R0, RZ, RZ, -R8 ;  /* 0x000000ffff007224 */ /* 0x000fe400078e0a08 */
[----:B------:R-:W-:Y:S01]  /*03c0*/  IMAD.HI.U32 R2, R3, R5, R2 ;  /* 0x0000000503027227 */ /* 0x000fe200078e0002 */
[----:B------:R-:W-:-:S04]  /*03d0*/  LOP3.LUT R3, R4, R11, RZ, 0x3c, !PT ;  /* 0x0000000b04037212 */ /* 0x000fc800078e3cff */
[----:B------:R-:W-:Y:S01]  /*03e0*/  ISETP.GE.AND P2, PT, R3, RZ, PT ;  /* 0x000000ff0300720c */ /* 0x000fe20003f46270 */
[----:B------:R-:W-:-:S04]  /*03f0*/  IMAD.HI.U32 R2, R2, R9, RZ ;  /* 0x0000000902027227 */ /* 0x000fc800078e00ff */
[----:B------:R-:W-:-:S05]  /*0400*/  IMAD R0, R2, R0, R9 ;  /* 0x0000000002007224 */ /* 0x000fca00078e0209 */
[----:B------:R-:W-:-:S13]  /*0410*/  ISETP.GT.U32.AND P1, PT, R7, R0, PT ;  /* 0x000000000700720c */ /* 0x000fda0003f24070 */
[----:B------:R-:W-:Y:S02]  /*0420*/  @!P1 IMAD.IADD R0, R0, 0x1, -R7 ;  /* 0x0000000100009824 */ /* 0x000fe400078e0a07 */
[----:B------:R-:W-:Y:S01]  /*0430*/  @!P1 VIADD R2, R2, 0x1 ;  /* 0x0000000102029836 */ /* 0x000fe20000000000 */
[----:B------:R-:W-:Y:S02]  /*0440*/  ISETP.NE.AND P1, PT, R11, RZ, PT ;  /* 0x000000ff0b00720c */ /* 0x000fe40003f25270 */
[----:B------:R-:W-:Y:S02]  /*0450*/  ISETP.GE.U32.AND P0, PT, R0, R7, PT ;  /* 0x000000070000720c */ /* 0x000fe40003f06070 */
[----:B------:R-:W1:Y:S11]  /*0460*/  S2R R0, SR_TID.X ;  /* 0x0000000000007919 */ /* 0x000e760000002100 */
[----:B------:R-:W-:Y:S01]  /*0470*/  @P0 VIADD R2, R2, 0x1 ;  /* 0x0000000102020836 */ /* 0x000fe20000000000 */
[----:B------:R-:W-:-:S03]  /*0480*/  ISETP.GT.AND P0, PT, R22, 0x1f, PT ;  /* 0x0000001f1600780c */ /* 0x000fc60003f04270 */
[----:B------:R-:W-:-:S04]  /*0490*/  IMAD.MOV.U32 R7, RZ, RZ, R2 ;  /* 0x000000ffff077224 */ /* 0x000fc800078e0002 */
[----:B------:R-:W-:Y:S01]  /*04a0*/  @!P2 IMAD.MOV R7, RZ, RZ, -R7 ;  /* 0x000000ffff07a224 */ /* 0x000fe200078e0a07 */
[----:B------:R-:W-:-:S05]  /*04b0*/  @!P1 LOP3.LUT R7, RZ, R11, RZ, 0x33, !PT ;  /* 0x0000000bff079212 */ /* 0x000fca00078e33ff */
[----:B------:R-:W-:Y:S01]  /*04c0*/  IMAD.MOV R2, RZ, RZ, -R7 ;  /* 0x000000ffff027224 */ /* 0x000fe200078e0a07 */
[----:B------:R-:W-:Y:S02]  /*04d0*/  @!P0 CS2R R24, SRZ ;  /* 0x0000000000188805 */ /* 0x000fe4000001ff00 */
[----:B------:R-:W-:Y:S01]  /*04e0*/  @!P0 CS2R R26, SRZ ;  /* 0x00000000001a8805 */ /* 0x000fe2000001ff00 */
[----:B------:R-:W-:Y:S02]  /*04f0*/  IMAD.SHL.U32 R7, R7, 0x40, RZ ;  /* 0x0000004007077824 */ /* 0x000fe400078e00ff */
[----:B------:R-:W-:Y:S01]  /*0500*/  IMAD R2, R11, R2, R4 ;  /* 0x000000020b027224 */ /* 0x000fe200078e0204 */
[C---:B-1----:R-:W-:Y:S01]  /*0510*/  LOP3.LUT R3, R0.reuse, 0xf, RZ, 0xc0, !PT ;  /* 0x0000000f00037812 */ /* 0x042fe200078ec0ff */
[----:B------:R-:W-:Y:S01]  /*0520*/  @!P0 IMAD.SHL.U32 R5, R0, 0x40, RZ ;  /* 0x0000004000058824 */ /* 0x000fe200078e00ff */
[----:B------:R-:W-:Y:S01]  /*0530*/  SHF.R.U32.HI R4, RZ, 0x4, R0 ;  /* 0x00000004ff047819 */ /* 0x000fe20000011600 */
[----:B------:R-:W-:Y:S01]  /*0540*/  IMAD.IADD R2, R6, 0x1, R2 ;  /* 0x0000000106027824 */ /* 0x000fe200078e0202 */
[C---:B------:R-:W-:Y:S01]  /*0550*/  LOP3.LUT R8, R0.reuse, 0x60, RZ, 0xc0, !PT ;  /* 0x0000006000087812 */ /* 0x040fe200078ec0ff */
[----:B------:R-:W-:Y:S01]  /*0560*/  @!P0 IMAD.SHL.U32 R6, R0, 0x20, RZ ;  /* 0x0000002000068824 */ /* 0x000fe200078e00ff */
[----:B------:R-:W-:Y:S01]  /*0570*/  SGXT.U32 R4, R4, 0x3 ;  /* 0x000000030404781a */ /* 0x000fe20000000000 */
[----:B------:R-:W-:Y:S01]  /*0580*/  IMAD R2, R2, 0x10, R3 ;  /* 0x0000001002027824 */ /* 0x000fe200078e0203 */
[----:B------:R-:W-:-:S02]  /*0590*/  LOP3.LUT R3, R0, 0x1f, RZ, 0xc0, !PT ;  /* 0x0000001f00037812 */ /* 0x000fc400078ec0ff */
[----:B------:R-:W-:Y:S01]  /*05a0*/  @!P0 LOP3.LUT R6, R6, 0x60, RZ, 0xc0, !PT ;  /* 0x0000006006068812 */ /* 0x000fe200078ec0ff */
[----:B0--3--:R-:W-:Y:S06]  /*05b0*/  @!P0 BRA `(.L_x_0) ;  /* 0x0000001c009c8947 */ /* 0x009fec0003800000 */
[----:B------:R-:W-:Y:S01]  /*05c0*/  IABS R20, R16 ;  /* 0x0000001000147213 */ /* 0x000fe20000000000 */
[----:B------:R-:W0:Y:S01]  /*05d0*/  LDCU UR8, c[0x0][0x3a4] ;  /* 0x00007480ff0877ac */ /* 0x000e220008000800 */
[----:B------:R-:W-:Y:S02]  /*05e0*/  IABS R11, R17 ;  /* 0x00000011000b7213 */ /* 0x000fe40000000000 */
[----:B------:R-:W1:Y:S01]  /*05f0*/  I2F.RP R6, R20 ;  /* 0x0000001400067306 */ /* 0x000e620000209400 */
[----:B------:R-:W-:Y:S01]  /*0600*/  IABS R19, R2 ;  /* 0x0000000200137213 */ /* 0x000fe20000000000 */
[----:B------:R-:W2:Y:S01]  /*0610*/  LDCU UR5, c[0x0][0x3a0] ;  /* 0x00007400ff0577ac */ /* 0x000ea20008000800 */
[----:B------:R-:W-:-:S05]  /*0620*/  ISETP.NE.AND P4, PT, R16, RZ, PT ;  /* 0x000000ff1000720c */ /* 0x000fca0003f85270 */
[----:B------:R-:W3:Y:S08]  /*0630*/  I2F.RP R5, R11 ;  /* 0x0000000b00057306 */ /* 0x000ef00000209400 */
[----:B-1----:R-:W1:Y:S08]  /*0640*/  MUFU.RCP R6, R6 ;  /* 0x0000000600067308 */ /* 0x002e700000001000 */
[----:B---3--:R-:W3:Y:S01]  /*0650*/  MUFU.RCP R5, R5 ;  /* 0x0000000500057308 */ /* 0x008ee20000001000 */
[----:B-1----:R-:W-:-:S07]  /*0660*/  VIADD R14, R6, 0xffffffe ;  /* 0x0ffffffe060e7836 */ /* 0x002fce0000000000 */
[----:B------:R1:W4:Y:S01]  /*0670*/  F2I.FTZ.U32.TRUNC.NTZ R15, R14 ;  /* 0x0000000e000f7305 */ /* 0x000322000021f000 */
[----:B---3--:R-:W-:Y:S01]  /*0680*/  VIADD R12, R5, 0xffffffe ;  /* 0x0ffffffe050c7836 */ /* 0x008fe20000000000 */
[----:B------:R-:W-:-:S06]  /*0690*/  LEA.HI R5, R8, R7, RZ, 0x1b ;  /* 0x0000000708057211 */ /* 0x000fcc00078fd8ff */
[----:B------:R3:W5:Y:S01]  /*06a0*/  F2I.FTZ.U32.TRUNC.NTZ R13, R12 ;  /* 0x0000000c000d7305 */ /* 0x000762000021f000 */
[----:B-1----:R-:W-:Y:S01]  /*06b0*/  IMAD.MOV.U32 R14, RZ, RZ, RZ ;  /* 0x000000ffff0e7224 */ /* 0x002fe200078e00ff */
[----:B------:R-:W-:Y:S01]  /*06c0*/  IABS R42, R5 ;  /* 0x00000005002a7213 */ /* 0x000fe20000000000 */
[C---:B------:R-:W-:Y:S02]  /*06d0*/  VIADD R21, R5.reuse, 0x3c ;  /* 0x0000003c05157836 */ /* 0x040fe40000000000 */
[----:B------:R-:W-:Y:S02]  /*06e0*/  VIADD R23, R5, 0x38 ;  /* 0x0000003805177836 */ /* 0x000fe40000000000 */
[----:B----4-:R-:W-:Y:S01]  /*06f0*/  IMAD.MOV R9, RZ, RZ, -R15 ;  /* 0x000000ffff097224 */ /* 0x010fe200078e0a0f */
[----:B------:R-:W-:Y:S01]  /*0700*/  IABS R10, R21 ;  /* 0x00000015000a7213 */ /* 0x000fe20000000000 */
[----:B---3--:R-:W-:Y:S01]  /*0710*/  IMAD.MOV.U32 R12, RZ, RZ, RZ ;  /* 0x000000ffff0c7224 */ /* 0x008fe200078e00ff */
[----:B------:R-:W-:Y:S01]  /*0720*/  ISETP.GE.AND P3, PT, R23, RZ, PT ;  /* 0x000000ff1700720c */ /* 0x000fe20003f66270 */
[----:B------:R-:W-:-:S02]  /*0730*/  IMAD R9, R9, R20, RZ ;  /* 0x0000001409097224 */ /* 0x000fc400078e02ff */
[----:B------:R-:W-:Y:S02]  /*0740*/  VIADD R24, R5, 0x34 ;  /* 0x0000003405187836 */ /* 0x000fe40000000000 */
[----:B------:R-:W-:-:S04]  /*0750*/  IMAD.HI.U32 R15, R15, R9, R14 ;  /* 0x000000090f0f7227 */ /* 0x000fc800078e000e */
[----:B-----5:R-:W-:Y:S02]  /*0760*/  IMAD.MOV R6, RZ, RZ, -R13 ;  /* 0x000000ffff067224 */ /* 0x020fe400078e0a0d */
[----:B------:R-:W-:-:S04]  /*0770*/  IMAD.HI.U32 R15, R15, R19, RZ ;  /* 0x000000130f0f7227 */ /* 0x000fc800078e00ff */
[----:B------:R-:W-:Y:S02]  /*0780*/  IMAD.MOV R15, RZ, RZ, -R15 ;  /* 0x000000ffff0f7224 */ /* 0x000fe400078e0a0f */
[----:B------:R-:W-:Y:S02]  /*0790*/  IMAD R9, R6, R11, RZ ;  /* 0x0000000b06097224 */ /* 0x000fe400078e02ff */
[C---:B------:R-:W-:Y:S01]  /*07a0*/  IMAD R19, R20.reuse, R15, R19 ;  /* 0x0000000f14137224 */ /* 0x040fe200078e0213 */
[----:B------:R-:W-:Y:S01]  /*07b0*/  IABS R15, R24 ;  /* 0x00000018000f7213 */ /* 0x000fe20000000000 */
[----:B------:R-:W-:Y:S01]  /*07c0*/  IMAD.HI.U32 R6, R13, R9, R12 ;  /* 0x000000090d067227 */ /* 0x000fe200078e000c */
[----:B------:R-:W-:Y:S02]  /*07d0*/  IABS R13, R23 ;  /* 0x00000017000d7213 */ /* 0x000fe40000000000 */
[----:B------:R-:W-:Y:S01]  /*07e0*/  ISETP.GT.U32.AND P0, PT, R20, R19, PT ;  /* 0x000000131400720c */ /* 0x000fe20003f04070 */
[----:B------:R-:W-:-:S02]  /*07f0*/  IMAD.MOV.U32 R12, RZ, RZ, R10 ;  /* 0x000000ffff0c7224 */ /* 0x000fc400078e000a */
[----:B------:R-:W-:-:S04]  /*0800*/  IMAD.HI.U32 R10, R6, R13, RZ ;  /* 0x0000000d060a7227 */ /* 0x000fc800078e00ff */
[----:B------:R-:W-:Y:S02]  /*0810*/  IMAD.MOV R14, RZ, RZ, -R10 ;  /* 0x000000ffff0e7224 */ /* 0x000fe400078e0a0a */
[----:B------:R-:W-:-:S04]  /*0820*/  IMAD.HI.U32 R9, R6, R12, RZ ;  /* 0x0000000c06097227 */ /* 0x000fc800078e00ff */
[----:B------:R-:W-:Y:S02]  /*0830*/  @!P0 IMAD.IADD R19, R19, 0x1, -R20 ;  /* 0x0000000113138824 */ /* 0x000fe400078e0a14 */
[----:B------:R-:W-:Y:S02]  /*0840*/  VIADD R25, R5, 0x30 ;  /* 0x0000003005197836 */ /* 0x000fe40000000000 */
[----:B------:R-:W-:Y:S01]  /*0850*/  IMAD R13, R11, R14, R13 ;  /* 0x0000000e0b0d7224 */ /* 0x000fe200078e020d */
[----:B------:R-:W-:Y:S01]  /*0860*/  ISETP.GT.U32.AND P2, PT, R20, R19, PT ;  /* 0x000000131400720c */ /* 0x000fe20003f44070 */
[----:B------:R-:W-:Y:S01]  /*0870*/  IMAD.MOV R9, RZ, RZ, -R9 ;  /* 0x000000ffff097224 */ /* 0x000fe200078e0a09 */
[----:B------:R-:W-:Y:S01]  /*0880*/  IABS R18, R25 ;  /* 0x0000001900127213 */ /* 0x000fe20000000000 */
[----:B------:R-:W-:Y:S01]  /*0890*/  VIADD R26, R5, 0x2c ;  /* 0x0000002c051a7836 */ /* 0x000fe20000000000 */
[C---:B------:R-:W-:Y:S01]  /*08a0*/  ISETP.GT.U32.AND P1, PT, R11.reuse, R13, PT ;  /* 0x0000000d0b00720c */ /* 0x040fe20003f24070 */
[----:B------:R-:W-:-:S02]  /*08b0*/  IMAD R12, R11, R9, R12 ;  /* 0x000000090b0c7224 */ /* 0x000fc400078e020c */
[----:B------:R-:W-:-:S03]  /*08c0*/  IMAD.HI.U32 R9, R6, R15, RZ ;  /* 0x0000000f06097227 */ /* 0x000fc600078e00ff */
[----:B------:R-:W-:Y:S01]  /*08d0*/  ISETP.GT.U32.AND P0, PT, R11, R12, PT ;  /* 0x0000000c0b00720c */ /* 0x000fe20003f04070 */
[----:B------:R-:W-:-:S04]  /*08e0*/  IMAD.HI.U32 R10, R6, R18, RZ ;  /* 0x00000012060a7227 */ /* 0x000fc800078e00ff */
[----:B------:R-:W-:Y:S01]  /*08f0*/  @!P2 IMAD.IADD R19, R19, 0x1, -R20 ;  /* 0x000000011313a824 */ /* 0x000fe200078e0a14 */
[----:B------:R-:W-:Y:S01]  /*0900*/  ISETP.GE.AND P2, PT, R2, RZ, PT ;  /* 0x000000ff0200720c */ /* 0x000fe20003f46270 */
[----:B------:R-:W-:Y:S01]  /*0910*/  IMAD.MOV R14, RZ, RZ, -R9 ;  /* 0x000000ffff0e7224 */ /* 0x000fe200078e0a09 */
[----:B------:R-:W-:Y:S01]  /*0920*/  SHF.R.S32.HI R9, RZ, 0x1f, R22 ;  /* 0x0000001fff097819 */ /* 0x000fe20000011416 */
[----:B------:R-:W-:Y:S02]  /*0930*/  IMAD.MOV R10, RZ, RZ, -R10 ;  /* 0x000000ffff0a7224 */ /* 0x000fe400078e0a0a */
[----:B------:R-:W-:Y:S01]  /*0940*/  IMAD R14, R11, R14, R15 ;  /* 0x0000000e0b0e7224 */ /* 0x000fe200078e020f */
[----:B------:R-:W-:Y:S01]  /*0950*/  LEA.HI R22, R9, R22, RZ, 0x5 ;  /* 0x0000001609167211 */ /* 0x000fe200078f28ff */
[----:B------:R-:W-:Y:S01]  /*0960*/  IMAD R15, R11, R10, R18 ;  /* 0x0000000a0b0f7224 */ /* 0x000fe200078e0212 */
[----:B------:R-:W-:Y:S01]  /*0970*/  IABS R10, R26 ;  /* 0x0000001a000a7213 */ /* 0x000fe20000000000 */
[--C-:B------:R-:W-:Y:S01]  /*0980*/  @!P1 IMAD.IADD R13, R13, 0x1, -R11.reuse ;  /* 0x000000010d0d9824 */ /* 0x100fe200078e0a0b */
[----:B------:R-:W-:Y:S01]  /*0990*/  ISETP.GT.U32.AND P1, PT, R11, R14, PT ;  /* 0x0000000e0b00720c */ /* 0x000fe20003f24070 */
[----:B------:R-:W-:Y:S01]  /*09a0*/  @!P0 IMAD.IADD R12, R12, 0x1, -R11 ;  /* 0x000000010c0c8824 */ /* 0x000fe200078e0a0b */
[----:B------:R-:W-:Y:S01]  /*09b0*/  ISETP.GE.AND P0, PT, R21, RZ, PT ;  /* 0x000000ff1500720c */ /* 0x000fe20003f06270 */
[----:B------:R-:W-:Y:S01]  /*09c0*/  @!P2 IMAD.MOV R19, RZ, RZ, -R19 ;  /* 0x000000ffff13a224 */ /* 0x000fe200078e0a13 */
[C---:B------:R-:W-:Y:S01]  /*09d0*/  ISETP.GT.U32.AND P2, PT, R11.reuse, R15, PT ;  /* 0x0000000f0b00720c */ /* 0x040fe20003f44070 */
[----:B------:R-:W-:Y:S01]  /*09e0*/  IMAD.HI.U32 R9, R6, R10, RZ ;  /* 0x0000000a06097227 */ /* 0x000fe200078e00ff */
[----:B------:R-:W-:-:S02]  /*09f0*/  ISETP.GT.U32.AND P6, PT, R11, R12, PT ;  /* 0x0000000c0b00720c */ /* 0x000fc40003fc4070 */
[----:B------:R-:W-:Y:S01]  /*0a00*/  ISETP.GT.U32.AND P5, PT, R11, R13, PT ;  /* 0x0000000d0b00720c */ /* 0x000fe20003fa4070 */
[----:B------:R-:W-:Y:S01]  /*0a10*/  IMAD.MOV R9, RZ, RZ, -R9 ;  /* 0x000000ffff097224 */ /* 0x000fe200078e0a09 */
[----:B------:R-:W-:Y:S01]  /*0a20*/  @!P4 LOP3.LUT R19, RZ, R16, RZ, 0x33, !PT ;  /* 0x00000010ff13c212 */ /* 0x000fe200078e33ff */
[----:B------:R-:W-:Y:S01]  /*0a30*/  VIADD R16, R5, 0x24 ;  /* 0x0000002405107836 */ /* 0x000fe20000000000 */
[----:B------:R-:W-:Y:S01]  /*0a40*/  ISETP.GE.AND P4, PT, R24, RZ, PT ;  /* 0x000000ff1800720c */ /* 0x000fe20003f86270 */
[--C-:B------:R-:W-:Y:S02]  /*0a50*/  @!P1 IMAD.IADD R14, R14, 0x1, -R11.reuse ;  /* 0x000000010e0e9824 */ /* 0x100fe400078e0a0b */
[----:B------:R-:W-:Y:S01]  /*0a60*/  IMAD R10, R11, R9, R10 ;  /* 0x000000090b0a7224 */ /* 0x000fe200078e020a */
[----:B------:R-:W-:Y:S01]  /*0a70*/  IABS R24, R16 ;  /* 0x0000001000187213 */ /* 0x000fe20000000000 */
[----:B------:R-:W-:Y:S01]  /*0a80*/  @!P2 IMAD.IADD R15, R15, 0x1, -R11 ;  /* 0x000000010f0fa824 */ /* 0x000fe200078e0a0b */
[----:B------:R-:W-:Y:S01]  /*0a90*/  ISETP.GT.U32.AND P1, PT, R11, R14, PT ;  /* 0x0000000e0b00720c */ /* 0x000fe20003f24070 */
[----:B------:R-:W-:-:S02]  /*0aa0*/  VIADD R9, R5, 0x28 ;  /* 0x0000002805097836 */ /* 0x000fc40000000000 */
[--C-:B------:R-:W-:Y:S01]  /*0ab0*/  @!P6 IMAD.IADD R12, R12, 0x1, -R11.reuse ;  /* 0x000000010c0ce824 */ /* 0x100fe200078e0a0b */
[----:B------:R-:W-:Y:S01]  /*0ac0*/  ISETP.GT.U32.AND P2, PT, R11, R15, PT ;  /* 0x0000000f0b00720c */ /* 0x000fe20003f44070 */
[----:B------:R-:W-:Y:S01]  /*0ad0*/  VIADD R18, R5, 0x20 ;  /* 0x0000002005127836 */ /* 0x000fe20000000000 */
[----:B------:R-:W-:Y:S01]  /*0ae0*/  IABS R20, R9 ;  /* 0x0000000900147213 */ /* 0x000fe20000000000 */
[----:B------:R-:W-:Y:S01]  /*0af0*/  @!P0 IMAD.MOV R12, RZ, RZ, -R12 ;  /* 0x000000ffff0c8224 */ /* 0x000fe200078e0a0c */
[----:B------:R-:W-:Y:S01]  /*0b00*/  ISETP.GE.AND P0, PT, R9, RZ, PT ;  /* 0x000000ff0900720c */ /* 0x000fe20003f06270 */
[--C-:B------:R-:W-:Y:S01]  /*0b10*/  @!P5 IMAD.IADD R13, R13, 0x1, -R11.reuse ;  /* 0x000000010d0dd824 */ /* 0x100fe200078e0a0b */
[----:B------:R-:W-:Y:S01]  /*0b20*/  ISETP.GE.AND P6, PT, R25, RZ, PT ;  /* 0x000000ff1900720c */ /* 0x000fe20003fc6270 */
[----:B------:R-:W-:Y:S01]  /*0b30*/  IMAD.HI.U32 R9, R6, R20, RZ ;  /* 0x0000001406097227 */ /* 0x000fe200078e00ff */
[----:B------:R-:W-:Y:S02]  /*0b40*/  ISETP.GE.AND P5, PT, R26, RZ, PT ;  /* 0x000000ff1a00720c */ /* 0x000fe40003fa6270 */
[----:B------:R-:W-:Y:S01]  /*0b50*/  IABS R26, R18 ;  /* 0x00000012001a7213 */ /* 0x000fe20000000000 */
[----:B------:R-:W-:Y:S01]  /*0b60*/  @!P1 IMAD.IADD R14, R14, 0x1, -R11 ;  /* 0x000000010e0e9824 */ /* 0x000fe200078e0a0b */
[----:B------:R-:W-:Y:S01]  /*0b70*/  ISETP.GE.AND P1, PT, R16, RZ, PT ;  /* 0x000000ff1000720c */ /* 0x000fe20003f26270 */
[----:B------:R-:W-:-:S04]  /*0b80*/  IMAD.HI.U32 R16, R6, R24, RZ ;  /* 0x0000001806107227 */ /* 0x000fc800078e00ff */
[----:B------:R-:W-:Y:S02]  /*0b90*/  IMAD.MOV R9, RZ, RZ, -R9 ;  /* 0x000000ffff097224 */ /* 0x000fe400078e0a09 */
[----:B------:R-:W-:Y:S01]  /*0ba0*/  @!P2 IMAD.IADD R15, R15, 0x1, -R11 ;  /* 0x000000010f0fa824 */ /* 0x000fe200078e0a0b */
[----:B------:R-:W-:Y:S01]  /*0bb0*/  ISETP.GE.AND P2, PT, R18, RZ, PT ;  /* 0x000000ff1200720c */ /* 0x000fe20003f46270 */
[----:B------:R-:W-:Y:S02]  /*0bc0*/  IMAD.MOV R18, RZ, RZ, -R16 ;  /* 0x000000ffff127224 */ /* 0x000fe400078e0a10 */
[C---:B------:R-:W-:Y:S02]  /*0bd0*/  IMAD R16, R11.reuse, R9, R20 ;  /* 0x000000090b107224 */ /* 0x040fe400078e0214 */
[C---:B------:R-:W-:Y:S02]  /*0be0*/  IMAD R24, R11.reuse, R18, R24 ;  /* 0x000000120b187224 */ /* 0x040fe400078e0218 */
[----:B------:R-:W-:Y:S01]  /*0bf0*/  @!P4 IMAD.MOV R14, RZ, RZ, -R14 ;  /* 0x000000ffff0ec224 */ /* 0x000fe200078e0a0e */
[C---:B------:R-:W-:Y:S01]  /*0c00*/  ISETP.GT.U32.AND P4, PT, R11.reuse, R16, PT ;  /* 0x000000100b00720c */ /* 0x040fe20003f84070 */
[----:B------:R-:W-:Y:S01]  /*0c10*/  @!P6 IMAD.MOV R15, RZ, RZ, -R15 ;  /* 0x000000ffff0fe224 */ /* 0x000fe200078e0a0f */
[----:B------:R-:W-:Y:S01]  /*0c20*/  ISETP.GT.U32.AND P6, PT, R11, R24, PT ;  /* 0x000000180b00720c */ /* 0x000fe20003fc4070 */
[----:B------:R-:W-:-:S02]  /*0c30*/  VIADD R21, R5, 0x1c ;  /* 0x0000001c05157836 */ /* 0x000fc40000000000 */
[----:B------:R-:W-:-:S03]  /*0c40*/  IMAD.HI.U32 R9, R6, R26, RZ ;  /* 0x0000001a06097227 */ /* 0x000fc600078e00ff */
[----:B------:R-:W-:Y:S01]  /*0c50*/  IABS R28, R21 ;  /* 0x00000015001c7213 */ /* 0x000fe20000000000 */
[----:B------:R-:W-:Y:S01]  /*0c60*/  @!P3 IMAD.MOV R13, RZ, RZ, -R13 ;  /* 0x000000ffff0db224 */ /* 0x000fe200078e0a0d */
[C---:B------:R-:W-:Y:S01]  /*0c70*/  ISETP.GT.U32.AND P3, PT, R11.reuse, R10, PT ;  /* 0x0000000a0b00720c */ /* 0x040fe20003f64070 */
[----:B------:R-:W-:Y:S02]  /*0c80*/  IMAD.MOV R9, RZ, RZ, -R9 ;  /* 0x000000ffff097224 */ /* 0x000fe400078e0a09 */
[--C-:B------:R-:W-:Y:S02]  /*0c90*/  @!P4 IMAD.IADD R16, R16, 0x1, -R11.reuse ;  /* 0x000000011010c824 */ /* 0x100fe400078e0a0b */
[----:B------:R-:W-:Y:S02]  /*0ca0*/  @!P6 IMAD.IADD R24, R24, 0x1, -R11 ;  /* 0x000000011818e824 */ /* 0x000fe400078e0a0b */
[----:B------:R-:W-:Y:S01]  /*0cb0*/  IMAD.HI.U32 R18, R6, R28, RZ ;  /* 0x0000001c06127227 */ /* 0x000fe200078e00ff */
[----:B------:R-:W-:-:S02]  /*0cc0*/  ISETP.GT.U32.AND P4, PT, R11, R16, PT ;  /* 0x000000100b00720c */ /* 0x000fc40003f84070 */
[C---:B------:R-:W-:Y:S01]  /*0cd0*/  ISETP.GT.U32.AND P6, PT, R11.reuse, R24, PT ;  /* 0x000000180b00720c */ /* 0x040fe20003fc4070 */
[----:B------:R-:W-:Y:S02]  /*0ce0*/  IMAD.MOV R18, RZ, RZ, -R18 ;  /* 0x000000ffff127224 */ /* 0x000fe400078e0a12 */
[----:B------:R-:W-:Y:S02]  /*0cf0*/  IMAD R26, R11, R9, R26 ;  /* 0x000000090b1a7224 */ /* 0x000fe400078e021a */
[----:B------:R-:W-:Y:S02]  /*0d00*/  VIADD R23, R5, 0x18 ;  /* 0x0000001805177836 */ /* 0x000fe40000000000 */
[C---:B------:R-:W-:Y:S02]  /*0d10*/  IMAD R28, R11.reuse, R18, R28 ;  /* 0x000000120b1c7224 */ /* 0x040fe400078e021c */
[--C-:B------:R-:W-:Y:S01]  /*0d20*/  @!P3 IMAD.IADD R10, R10, 0x1, -R11.reuse ;  /* 0x000000010a0ab824 */ /* 0x100fe200078e0a0b */
[----:B------:R-:W-:Y:S01]  /*0d30*/  IABS R30, R23 ;  /* 0x00000017001e7213 */ /* 0x000fe20000000000 */
[--C-:B------:R-:W-:Y:S01]  /*0d40*/  @!P4 IMAD.IADD R16, R16, 0x1, -R11.reuse ;  /* 0x000000011010c824 */ /* 0x100fe200078e0a0b */
[C---:B------:R-:W-:Y:S01]  /*0d50*/  ISETP.GT.U32.AND P4, PT, R11.reuse, R26, PT ;  /* 0x0000001a0b00720c */ /* 0x040fe20003f84070 */
[----:B------:R-:W-:Y:S01]  /*0d60*/  @!P6 IMAD.IADD R24, R24, 0x1, -R11 ;  /* 0x000000011818e824 */ /* 0x000fe200078e0a0b */
[C---:B------:R-:W-:Y:S01]  /*0d70*/  ISETP.GT.U32.AND P6, PT, R11.reuse, R28, PT ;  /* 0x0000001c0b00720c */ /* 0x040fe20003fc4070 */
[----:B------:R-:W-:Y:S01]  /*0d80*/  IMAD.HI.U32 R9, R6, R30, RZ ;  /* 0x0000001e06097227 */ /* 0x000fe200078e00ff */
[----:B------:R-:W-:-:S03]  /*0d90*/  ISETP.GT.U32.AND P3, PT, R11, R10, PT ;  /* 0x0000000a0b00720c */ /* 0x000fc60003f64070 */
[C---:B------:R-:W-:Y:S02]  /*0da0*/  VIADD R27, R5.reuse, 0x10 ;  /* 0x00000010051b7836 */ /* 0x040fe40000000000 */
[----:B------:R-:W-:Y:S02]  /*0db0*/  IMAD.MOV R9, RZ, RZ, -R9 ;  /* 0x000000ffff097224 */ /* 0x000fe400078e0a09 */
[----:B------:R-:W-:Y:S01]  /*0dc0*/  VIADD R29, R5, 0xc ;  /* 0x0000000c051d7836 */ /* 0x000fe20000000000 */
[----:B------:R-:W-:Y:S01]  /*0dd0*/  IABS R34, R27 ;  /* 0x0000001b00227213 */ /* 0x000fe20000000000 */
[C---:B------:R-:W-:Y:S02]  /*0de0*/  IMAD R30, R11.reuse, R9, R30 ;  /* 0x000000090b1e7224 */ /* 0x040fe400078e021e */
[--C-:B------:R-:W-:Y:S01]  /*0df0*/  @!P4 IMAD.IADD R26, R26, 0x1, -R11.reuse ;  /* 0x000000011a1ac824 */ /* 0x100fe200078e0a0b */
[----:B------:R-:W-:Y:S01]  /*0e00*/  IABS R36, R29 ;  /* 0x0000001d00247213 */ /* 0x000fe20000000000 */
[----:B------:R-:W-:Y:S01]  /*0e10*/  @!P6 IMAD.IADD R28, R28, 0x1, -R11 ;  /* 0x000000011c1ce824 */ /* 0x000fe200078e0a0b */
[C---:B------:R-:W-:Y:S01]  /*0e20*/  ISETP.GT.U32.AND P4, PT, R11.reuse, R30, PT ;  /* 0x0000001e0b00720c */ /* 0x040fe20003f84070 */
[----:B------:R-:W-:Y:S01]  /*0e30*/  IMAD.HI.U32 R20, R6, R34, RZ ;  /* 0x0000002206147227 */ /* 0x000fe200078e00ff */
[----:B------:R-:W-:-:S03]  /*0e40*/  ISETP.GT.U32.AND P6, PT, R11, R26, PT ;  /* 0x0000001a0b00720c */ /* 0x000fc60003fc4070 */
[----:B------:R-:W-:Y:S02]  /*0e50*/  VIADD R25, R5, 0x14 ;  /* 0x0000001405197836 */ /* 0x000fe40000000000 */
[----:B------:R-:W-:Y:S01]  /*0e60*/  @!P3 IMAD.IADD R10, R10, 0x1, -R11 ;  /* 0x000000010a0ab824 */ /* 0x000fe200078e0a0b */
[----:B------:R-:W-:Y:S01]  /*0e70*/  ISETP.GE.AND P3, PT, R21, RZ, PT ;  /* 0x000000ff1500720c */ /* 0x000fe20003f66270 */
[----:B------:R-:W-:Y:S01]  /*0e80*/  IMAD.HI.U32 R21, R6, R36, RZ ;  /* 0x0000002406157227 */ /* 0x000fe200078e00ff */
[----:B------:R-:W-:-:S03]  /*0e90*/  IABS R32, R25 ;  /* 0x0000001900207213 */ /* 0x000fc60000000000 */
[----:B------:R-:W-:Y:S02]  /*0ea0*/  IMAD.MOV R20, RZ, RZ, -R20 ;  /* 0x000000ffff147224 */ /* 0x000fe400078e0a14 */
[----:B------:R-:W-:Y:S02]  /*0eb0*/  IMAD.MOV R21, RZ, RZ, -R21 ;  /* 0x000000ffff157224 */ /* 0x000fe400078e0a15 */
[----:B------:R-:W-:Y:S02]  /*0ec0*/  IMAD R34, R11, R20, R34 ;  /* 0x000000140b227224 */ /* 0x000fe400078e0222 */
[----:B------:R-:W-:-:S04]  /*0ed0*/  IMAD.HI.U32 R18, R6, R32, RZ ;  /* 0x0000002006127227 */ /* 0x000fc800078e00ff */
[C---:B------:R-:W-:Y:S02]  /*0ee0*/  IMAD R36, R11.reuse, R21, R36 ;  /* 0x000000150b247224 */ /* 0x040fe400078e0224 */
[----:B------:R-:W-:Y:S02]  /*0ef0*/  IMAD.MOV.U32 R20, RZ, RZ, R16 ;  /* 0x000000ffff147224 */ /* 0x000fe400078e0010 */
[--C-:B------:R-:W-:Y:S01]  /*0f00*/  @!P4 IMAD.IADD R30, R30, 0x1, -R11.reuse ;  /* 0x000000011e1ec824 */ /* 0x100fe200078e0a0b */
[C---:B------:R-:W-:Y:S01]  /*0f10*/  ISETP.GT.U32.AND P4, PT, R11.reuse, R28, PT ;  /* 0x0000001c0b00720c */ /* 0x040fe20003f84070 */
[----:B------:R-:W-:Y:S02]  /*0f20*/  @!P6 IMAD.IADD R26, R26, 0x1, -R11 ;  /* 0x000000011a1ae824 */ /* 0x000fe400078e0a0b */
[----:B------:R-:W-:Y:S01]  /*0f30*/  @!P1 IMAD.MOV R24, RZ, RZ, -R24 ;  /* 0x000000ffff189224 */ /* 0x000fe200078e0a18 */
[----:B------:R-:W-:Y:S01]  /*0f40*/  ISETP.GT.U32.AND P1, PT, R11, R34, PT ;  /* 0x000000220b00720c */ /* 0x000fe20003f24070 */
[----:B------:R-:W-:-:S02]  /*0f50*/  IMAD.MOV R18, RZ, RZ, -R18 ;  /* 0x000000ffff127224 */ /* 0x000fc400078e0a12 */
[----:B------:R-:W-:Y:S01]  /*0f60*/  @!P0 IMAD.MOV R20, RZ, RZ, -R20 ;  /* 0x000000ffff148224 */ /* 0x000fe200078e0a14 */
[C---:B------:R-:W-:Y:S01]  /*0f70*/  ISETP.GT.U32.AND P0, PT, R11.reuse, R30, PT ;  /* 0x0000001e0b00720c */ /* 0x040fe20003f04070 */
[----:B------:R-:W-:Y:S01]  /*0f80*/  @!P2 IMAD.MOV R26, RZ, RZ, -R26 ;  /* 0x000000ffff1aa224 */ /* 0x000fe200078e0a1a */
[----:B------:R-:W-:Y:S01]  /*0f90*/  ISETP.GT.U32.AND P2, PT, R11, R36, PT ;  /* 0x000000240b00720c */ /* 0x000fe20003f44070 */
[----:B------:R-:W-:-:S04]  /*0fa0*/  IMAD.HI.U32 R9, R6, R42, RZ ;  /* 0x0000002a06097227 */ /* 0x000fc800078e00ff */
[----:B------:R-:W-:Y:S02]  /*0fb0*/  IMAD R32, R11, R18, R32 ;  /* 0x000000120b207224 */ /* 0x000fe400078e0220 */
[----:B------:R-:W-:Y:S02]  /*0fc0*/  IMAD.MOV.U32 R18, RZ, RZ, R10 ;  /* 0x000000ffff127224 */ /* 0x000fe400078e000a */
[----:B------:R-:W-:Y:S01]  /*0fd0*/  VIADD R31, R5, 0x8 ;  /* 0x00000008051f7836 */ /* 0x000fe20000000000 */
[----:B------:R-:W-:Y:S01]  /*0fe0*/  ISETP.GT.U32.AND P6, PT, R11, R32, PT ;  /* 0x000000200b00720c */ /* 0x000fe20003fc4070 */
[----:B------:R-:W-:Y:S02]  /*0ff0*/  IMAD.MOV R10, RZ, RZ, -R9 ;  /* 0x000000ffff0a7224 */ /* 0x000fe400078e0a09 */
[----:B------:R-:W-:Y:S01]  /*1000*/  VIADD R9, R5, 0x4 ;  /* 0x0000000405097836 */ /* 0x000fe20000000000 */
[----:B------:R-:W-:Y:S01]  /*1010*/  IABS R38, R31 ;  /* 0x0000001f00267213 */ /* 0x000fe20000000000 */
[----:B------:R-:W-:-:S02]  /*1020*/  @!P1 IMAD.IADD R34, R34, 0x1, -R11 ;  /* 0x0000000122229824 */ /* 0x000fc400078e0a0b */
[----:B------:R-:W-:Y:S01]  /*1030*/  @!P5 IMAD.MOV R18, RZ, RZ, -R18 ;  /* 0x000000ffff12d224 */ /* 0x000fe200078e0a12 */
[----:B------:R-:W-:Y:S01]  /*1040*/  IABS R40, R9 ;  /* 0x0000000900287213 */ /* 0x000fe20000000000 */
[--C-:B------:R-:W-:Y:S01]  /*1050*/  @!P0 IMAD.IADD R30, R30, 0x1, -R11.reuse ;  /* 0x000000011e1e8824 */ /* 0x100fe200078e0a0b */
[----:B------:R-:W-:Y:S01]  /*1060*/  ISETP.GE.AND P5, PT, R5, RZ, PT ;  /* 0x000000ff0500720c */ /* 0x000fe20003fa6270 */
[----:B------:R-:W-:Y:S01]  /*1070*/  @!P2 IMAD.IADD R36, R36, 0x1, -R11 ;  /* 0x000000012424a824 */ /* 0x000fe200078e0a0b */
[----:B------:R-:W-:Y:S01]  /*1080*/  ISETP.GE.AND P0, PT, R23, RZ, PT ;  /* 0x000000ff1700720c */ /* 0x000fe20003f06270 */
[----:B------:R-:W-:Y:S01]  /*1090*/  IMAD.HI.U32 R5, R6, R38, RZ ;  /* 0x0000002606057227 */ /* 0x000fe200078e00ff */
[----:B------:R-:W-:-:S03]  /*10a0*/  ISETP.GT.U32.AND P2, PT, R11, R34, PT ;  /* 0x000000220b00720c */ /* 0x000fc60003f44070 */
[----:B------:R-:W-:-:S04]  /*10b0*/  IMAD.HI.U32 R6, R6, R40, RZ ;  /* 0x0000002806067227 */ /* 0x000fc800078e00ff */
[----:B------:R-:W-:Y:S02]  /*10c0*/  IMAD.MOV R5, RZ, RZ, -R5 ;  /* 0x000000ffff057224 */ /* 0x000fe400078e0a05 */
[----:B------:R-:W-:Y:S02]  /*10d0*/  IMAD.MOV R6, RZ, RZ, -R6 ;  /* 0x000000ffff067224 */ /* 0x000fe400078e0a06 */
[C---:B------:R-:W-:Y:S01]  /*10e0*/  IMAD R42, R11.reuse, R10, R42 ;  /* 0x0000000a0b2a7224 */ /* 0x040fe200078e022a */
[----:B------:R-:W-:Y:S01]  /*10f0*/  SHF.R.S32.HI R10, RZ, 0x6, R0 ;  /* 0x00000006ff0a7819 */ /* 0x000fe20000011400 */
[C---:B------:R-:W-:Y:S02]  /*1100*/  IMAD R38, R11.reuse, R5, R38 ;  /* 0x000000050b267224 */ /* 0x040fe400078e0226 */
[----:B------:R-:W-:Y:S01]  /*1110*/  IMAD R40, R11, R6, R40 ;  /* 0x000000060b287224 */ /* 0x000fe200078e0228 */
[----:B------:R-:W-:Y:S01]  /*1120*/  SGXT R10, R10, 0x1 ;  /* 0x000000010a0a781a */ /* 0x000fe20000000200 */
[----:B------:R-:W-:-:S02]  /*1130*/  IMAD.SHL.U32 R5, R0, 0x40, RZ ;  /* 0x0000004000057824 */ /* 0x000fc400078e00ff */
[--C-:B------:R-:W-:Y:S01]  /*1140*/  @!P4 IMAD.IADD R28, R28, 0x1, -R11.reuse ;  /* 0x000000011c1cc824 */ /* 0x100fe200078e0a0b */
[C---:B------:R-:W-:Y:S01]  /*1150*/  ISETP.GT.U32.AND P4, PT, R11.reuse, R42, PT ;  /* 0x0000002a0b00720c */ /* 0x040fe20003f84070 */
[----:B------:R-:W-:Y:S01]  /*1160*/  @!P0 IMAD.MOV R30, RZ, RZ, -R30 ;  /* 0x000000ffff1e8224 */ /* 0x000fe200078e0a1e */
[C---:B------:R-:W-:Y:S01]  /*1170*/  ISETP.GT.U32.AND P0, PT, R11.reuse, R38, PT ;  /* 0x000000260b00720c */ /* 0x040fe20003f04070 */
[--C-:B------:R-:W-:Y:S01]  /*1180*/  @!P2 IMAD.IADD R34, R34, 0x1, -R11.reuse ;  /* 0x000000012222a824 */ /* 0x100fe200078e0a0b */
[----:B------:R-:W-:Y:S01]  /*1190*/  ISETP.GT.U32.AND P2, PT, R11, R40, PT ;  /* 0x000000280b00720c */ /* 0x000fe20003f44070 */
[----:B------:R-:W-:Y:S01]  /*11a0*/  @!P6 IMAD.IADD R32, R32, 0x1, -R11 ;  /* 0x000000012020e824 */ /* 0x000fe200078e0a0b */
[----:B------:R-:W-:Y:S01]  /*11b0*/  LOP3.LUT R6, R5, 0x1c0, RZ, 0xc0, !PT ;  /* 0x000001c005067812 */ /* 0x000fe200078ec0ff */
[----:B------:R-:W-:Y:S01]  /*11c0*/  @!P3 IMAD.MOV R28, RZ, RZ, -R28 ;  /* 0x000000ffff1cb224 */ /* 0x000fe200078e0a1c */
[C---:B------:R-:W-:Y:S01]  /*11d0*/  ISETP.GT.U32.AND P3, PT, R11.reuse, R36, PT ;  /* 0x000000240b00720c */ /* 0x040fe20003f64070 */
[----:B------:R-:W-:Y:S01]  /*11e0*/  IMAD.SHL.U32 R16, R0, 0x10, RZ ;  /* 0x0000001000107824 */ /* 0x000fe200078e00ff */
[----:B------:R-:W-:Y:S01]  /*11f0*/  ISETP.GT.U32.AND P1, PT, R11, R32, PT ;  /* 0x000000200b00720c */ /* 0x000fe20003f24070 */
[----:B------:R-:W-:Y:S01]  /*1200*/  VIADD R21, R6, UR4 ;  /* 0x0000000406157c36 */ /* 0x000fe20008000000 */
[----:B------:R-:W-:Y:S01]  /*1210*/  ISETP.GE.AND P6, PT, R25, RZ, PT ;  /* 0x000000ff1900720c */ /* 0x000fe20003fc6270 */
[----:B------:R-:W-:Y:S01]  /*1220*/  IMAD.SHL.U32 R6, R0, 0x20, RZ ;  /* 0x0000002000067824 */ /* 0x000fe200078e00ff */
[----:B------:R-:W-:Y:S01]  /*1230*/  LOP3.LUT R16, R16, 0x100, RZ, 0xc0, !PT ;  /* 0x0000010010107812 */ /* 0x000fe200078ec0ff */
[----:B------:R-:W-:Y:S01]  /*1240*/  IMAD R44, R8, 0x10, R21 ;  /* 0x00000010082c7824 */ /* 0x000fe200078e0215 */
[----:B------:R-:W-:Y:S01]  /*1250*/  SHF.R.S32.HI R21, RZ, 0x2, R0 ;  /* 0x00000002ff157819 */ /* 0x000fe20000011400 */
[--C-:B------:R-:W-:Y:S01]  /*1260*/  @!P4 IMAD.IADD R42, R42, 0x1, -R11.reuse ;  /* 0x000000012a2ac824 */ /* 0x100fe200078e0a0b */
[----:B------:R-:W-:Y:S01]  /*1270*/  LOP3.LUT R6, R6, 0x60, RZ, 0xc0, !PT ;  /* 0x0000006006067812 */ /* 0x000fe200078ec0ff */
[--C-:B------:R-:W-:Y:S01]  /*1280*/  @!P0 IMAD.IADD R38, R38, 0x1, -R11.reuse ;  /* 0x0000000126268824 */ /* 0x100fe200078e0a0b */
[----:B------:R-:W-:Y:S01]  /*1290*/  SGXT R21, R21, 0x1 ;  /* 0x000000011515781a */ /* 0x000fe20000000200 */
[--C-:B------:R-:W-:Y:S01]  /*12a0*/  @!P2 IMAD.IADD R40, R40, 0x1, -R11.reuse ;  /* 0x000000012828a824 */ /* 0x100fe200078e0a0b */
[C---:B------:R-:W-:Y:S01]  /*12b0*/  ISETP.GT.U32.AND P4, PT, R11.reuse, R42, PT ;  /* 0x0000002a0b00720c */ /* 0x040fe20003f84070 */
[C---:B------:R-:W-:Y:S01]  /*12c0*/  IMAD.SHL.U32 R8, R0.reuse, 0x2, RZ ;  /* 0x0000000200087824 */ /* 0x040fe200078e00ff */
[C---:B------:R-:W-:Y:S01]  /*12d0*/  ISETP.GT.U32.AND P0, PT, R11.reuse, R38, PT ;  /* 0x000000260b00720c */ /* 0x040fe20003f04070 */
[----:B------:R-:W-:Y:S01]  /*12e0*/  IMAD.SHL.U32 R25, R0, 0x8, RZ ;  /* 0x0000000800197824 */ /* 0x000fe200078e00ff */
[----:B------:R-:W-:Y:S01]  /*12f0*/  ISETP.GT.U32.AND P2, PT, R11, R40, PT ;  /* 0x000000280b00720c */ /* 0x000fe20003f44070 */
[----:B------:R-:W-:Y:S01]  /*1300*/  @!P1 IMAD.IADD R32, R32, 0x1, -R11 ;  /* 0x0000000120209824 */ /* 0x000fe200078e0a0b */
[----:B------:R-:W-:Y:S01]  /*1310*/  LOP3.LUT R23, R6, 0x90, R21, 0xf8, !PT ;  /* 0x0000009006177812 */ /* 0x000fe200078ef815 */
[--C-:B------:R-:W-:Y:S01]  /*1320*/  @!P3 IMAD.IADD R36, R36, 0x1, -R11.reuse ;  /* 0x000000012424b824 */ /* 0x100fe200078e0a0b */
[----:B------:R-:W-:Y:S01]  /*1330*/  LOP3.LUT R21, R10, 0x90, RZ, 0xc0, !PT ;  /* 0x000000900a157812 */ /* 0x000fe200078ec0ff */
[----:B------:R-:W-:Y:S01]  /*1340*/  @!P6 IMAD.MOV R32, RZ, RZ, -R32 ;  /* 0x000000ffff20e224 */ /* 0x000fe200078e0a20 */
[--C-:B------:R-:W-:Y:S01]  /*1350*/  LOP3.LUT R25, R25, 0x30, R8.reuse, 0x48, !PT ;  /* 0x0000003019197812 */ /* 0x100fe200078e4808 */
[----:B0-----:R-:W-:Y:S01]  /*1360*/  IMAD R60, R19, UR8, RZ ;  /* 0x00000008133c7c24 */ /* 0x001fe2000f8e02ff */
[--C-:B------:R-:W-:Y:S01]  /*1370*/  LOP3.LUT R23, R23, 0x10, R8.reuse, 0x78, !PT ;  /* 0x0000001017177812 */ /* 0x100fe200078e7808 */
[--C-:B------:R-:W-:Y:S01]  /*1380*/  @!P4 IMAD.IADD R42, R42, 0x1, -R11.reuse ;  /* 0x000000012a2ac824 */ /* 0x100fe200078e0a0b */
[----:B------:R-:W-:Y:S01]  /*1390*/  LOP3.LUT R8, R21, 0x7e, R8, 0x78, !PT ;  /* 0x0000007e15087812 */ /* 0x000fe200078e7808 */
[--C-:B------:R-:W-:Y:S01]  /*13a0*/  @!P0 IMAD.IADD R38, R38, 0x1, -R11.reuse ;  /* 0x0000000126268824 */ /* 0x100fe200078e0a0b */
[----:B------:R-:W0:Y:S01]  /*13b0*/  LDC R21, c[0x0][0x3b0] ;  /* 0x0000ec00ff157b82 */ /* 0x000e220000000800 */
[----:B------:R-:W-:Y:S01]  /*13c0*/  @!P2 IMAD.IADD R40, R40, 0x1, -R11 ;  /* 0x000000012828a824 */ /* 0x000fe200078e0a0b */
[----:B------:R-:W-:Y:S01]  /*13d0*/  IADD3 R10, PT, PT, R23, UR4, R16 ;  /* 0x00000004170a7c10 */ /* 0x000fe2000fffe010 */
[----:B------:R-:W-:Y:S01]  /*13e0*/  @!P5 IMAD.MOV R42, RZ, RZ, -R42 ;  /* 0x000000ffff2ad224 */ /* 0x000fe200078e0a2a */
[----:B------:R-:W-:Y:S01]  /*13f0*/  ISETP.NE.AND P2, PT, R17, RZ, PT ;  /* 0x000000ff1100720c */ /* 0x000fe20003f45270 */
[----:B------:R-:W-:Y:S01]  /*1400*/  IMAD.WIDE R60, R60, 0x2, RZ ;  /* 0x000000023c3c7825 */ /* 0x000fe200078e02ff */
[----:B------:R-:W-:-:S02]  /*1410*/  LOP3.LUT R11, RZ, R17, RZ, 0x33, !PT ;  /* 0x00000011ff0b7212 */ /* 0x000fc400078e33ff */
[----:B------:R-:W1:Y:S01]  /*1420*/  LDC.64 R16, c[0x0][0x388] ;  /* 0x0000e200ff107b82 */ /* 0x000e620000000a00 */
[----:B------:R-:W-:Y:S02]  /*1430*/  ISETP.GE.AND P1, PT, R27, RZ, PT ;  /* 0x000000ff1b00720c */ /* 0x000fe40003f26270 */
[----:B------:R-:W-:Y:S02]  /*1440*/  ISETP.GE.AND P3, PT, R29, RZ, PT ;  /* 0x000000ff1d00720c */ /* 0x000fe40003f66270 */
[----:B------:R-:W-:Y:S02]  /*1450*/  ISETP.GE.AND P4, PT, R31, RZ, PT ;  /* 0x000000ff1f00720c */ /* 0x000fe40003f86270 */
[----:B------:R-:W-:Y:S01]  /*1460*/  ISETP.GE.AND P0, PT, R9, RZ, PT ;  /* 0x000000ff0900720c */ /* 0x000fe20003f06270 */
[----:B------:R-:W3:Y:S01]  /*1470*/  LDC R29, c[0x0][0x3a8] ;  /* 0x0000ea00ff1d7b82 */ /* 0x000ee20000000800 */
[----:B------:R-:W-:Y:S01]  /*1480*/  SEL R13, R11, R13, !P2 ;  /* 0x0000000d0b0d7207 */ /* 0x000fe20005000000 */
[----:B------:R-:W-:Y:S01]  /*1490*/  IMAD.IADD R9, R25, 0x1, R44 ;  /* 0x0000000119097824 */ /* 0x000fe200078e022c */
[----:B------:R-:W-:-:S02]  /*14a0*/  SEL R12, R11, R12, !P2 ;  /* 0x0000000c0b0c7207 */ /* 0x000fc40005000000 */
[C---:B------:R-:W-:Y:S01]  /*14b0*/  SEL R28, R11.reuse, R28, !P2 ;  /* 0x0000001c0b1c7207 */ /* 0x040fe20005000000 */
[----:B------:R-:W-:Y:S01]  /*14c0*/  @!P1 IMAD.MOV R34, RZ, RZ, -R34 ;  /* 0x000000ffff229224 */ /* 0x000fe200078e0a22 */
[----:B------:R-:W-:Y:S01]  /*14d0*/  SEL R14, R11, R14, !P2 ;  /* 0x0000000e0b0e7207 */ /* 0x000fe20005000000 */
[----:B0-----:R-:W-:Y:S01]  /*14e0*/  IMAD R77, R13, R21, RZ ;  /* 0x000000150d4d7224 */ /* 0x001fe200078e02ff */
[C---:B------:R-:W-:Y:S01]  /*14f0*/  SEL R15, R11.reuse, R15, !P2 ;  /* 0x0000000f0b0f7207 */ /* 0x040fe20005000000 */
[-C--:B------:R-:W-:Y:S01]  /*1500*/  IMAD R78, R12, R21.reuse, RZ ;  /* 0x000000150c4e7224 */ /* 0x080fe200078e02ff */
[C---:B------:R-:W-:Y:S01]  /*1510*/  SEL R18, R11.reuse, R18, !P2 ;  /* 0x000000120b127207 */ /* 0x040fe20005000000 */
[----:B------:R-:W-:Y:S01]  /*1520*/  @!P3 IMAD.MOV R36, RZ, RZ, -R36 ;  /* 0x000000ffff24b224 */ /* 0x000fe200078e0a24 */
[C---:B------:R-:W-:Y:S01]  /*1530*/  SEL R20, R11.reuse, R20, !P2 ;  /* 0x000000140b147207 */ /* 0x040fe20005000000 */
[----:B------:R-:W-:Y:S01]  /*1540*/  @!P4 IMAD.MOV R38, RZ, RZ, -R38 ;  /* 0x000000ffff26c224 */ /* 0x000fe200078e0a26 */
[----:B------:R-:W-:Y:S01]  /*1550*/  SEL R24, R11, R24, !P2 ;  /* 0x000000180b187207 */ /* 0x000fe20005000000 */
[----:B------:R-:W-:Y:S01]  /*1560*/  @!P0 IMAD.MOV R40, RZ, RZ, -R40 ;  /* 0x000000ffff288224 */ /* 0x000fe200078e0a28 */
[----:B-1----:R-:W-:Y:S01]  /*1570*/  LEA R12, P1, R77, R16, 0x1 ;  /* 0x000000104d0c7211 */ /* 0x002fe200078208ff */
[-C--:B------:R-:W-:Y:S01]  /*1580*/  IMAD R28, R28, R21.reuse, RZ ;  /* 0x000000151c1c7224 */ /* 0x080fe200078e02ff */
[----:B------:R-:W-:Y:S01]  /*1590*/  SEL R26, R11, R26, !P2 ;  /* 0x0000001a0b1a7207 */ /* 0x000fe20005000000 */
[----:B------:R-:W-:Y:S01]  /*15a0*/  IMAD R79, R14, R21, RZ ;  /* 0x000000150e4f7224 */ /* 0x000fe200078e02ff */
[----:B------:R-:W-:Y:S01]  /*15b0*/  LEA.HI.X.SX32 R77, R77, R17, 0x1, P1 ;  /* 0x000000114d4d7211 */ /* 0x000fe200008f0eff */
[-C--:B------:R-:W-:Y:S01]  /*15c0*/  IMAD R25, R15, R21.reuse, RZ ;  /* 0x000000150f197224 */ /* 0x080fe200078e02ff */
[C---:B------:R-:W-:Y:S01]  /*15d0*/  SEL R30, R11.reuse, R30, !P2 ;  /* 0x0000001e0b1e7207 */ /* 0x040fe20005000000 */
[----:B------:R-:W0:Y:S01]  /*15e0*/  LDC.64 R14, c[0x0][0x380] ;  /* 0x0000e000ff0e7b82 */ /* 0x000e220000000a00 */
[C---:B------:R-:W-:Y:S01]  /*15f0*/  SEL R32, R11.reuse, R32, !P2 ;  /* 0x000000200b207207 */ /* 0x040fe20005000000 */
[-C--:B------:R-:W-:Y:S01]  /*1600*/  IMAD R70, R18, R21.reuse, RZ ;  /* 0x0000001512467224 */ /* 0x080fe200078e02ff */
        /* <DEDUP_REMOVED lines=8> */
[----:B------:R-:W-:Y:S01]  /*1690*/  LEA R65, P1, R28, R16, 0x1 ;  /* 0x000000101c417211 */ /* 0x000fe200078208ff */
[-C--:B------:R-:W-:Y:S01]  /*16a0*/  IMAD R32, R32, R21.reuse, RZ ;  /* 0x0000001520207224 */ /* 0x080fe200078e02ff */
[----:B------:R-:W-:Y:S01]  /*16b0*/  SEL R11, R11, R42, !P2 ;  /* 0x0000002a0b0b7207 */ /* 0x000fe20005000000 */
[----:B------:R-:W-:Y:S01]  /*16c0*/  IMAD R34, R34, R21, RZ ;  /* 0x0000001522227224 */ /* 0x000fe200078e02ff */
[----:B------:R-:W-:Y:S01]  /*16d0*/  LEA.HI.X.SX32 R64, R28, R17, 0x1, P1 ;  /* 0x000000111c407211 */ /* 0x000fe200008f0eff */
[-C--:B------:R-:W-:Y:S01]  /*16e0*/  IMAD R36, R36, R21.reuse, RZ ;  /* 0x0000001524247224 */ /* 0x080fe200078e02ff */
[----:B------:R-:W1:Y:S01]  /*16f0*/  LDC R28, c[0x0][0x3ac] ;  /* 0x0000eb00ff1c7b82 */ /* 0x000e620000000800 */
[-C--:B------:R-:W-:Y:S01]  /*1700*/  IMAD R59, R11, R21.reuse, RZ ;  /* 0x000000150b3b7224 */ /* 0x080fe200078e02ff */
[-C--:B------:R-:W-:Y:S01]  /*1710*/  LEA R11, P2, R78, R16.reuse, 0x1 ;  /* 0x000000104e0b7211 */ /* 0x080fe200078408ff */
[-C--:B------:R-:W-:Y:S01]  /*1720*/  IMAD R38, R38, R21.reuse, RZ ;  /* 0x0000001526267224 */ /* 0x080fe200078e02ff */
[----:B------:R-:W-:Y:S01]  /*1730*/  LEA R13, P0, R79, R16, 0x1 ;  /* 0x000000104f0d7211 */ /* 0x000fe200078008ff */
[----:B------:R-:W-:Y:S01]  /*1740*/  IMAD R40, R40, R21, RZ ;  /* 0x0000001528287224 */ /* 0x000fe200078e02ff */
[----:B------:R-:W-:-:S02]  /*1750*/  LEA.HI.X.SX32 R78, R78, R17, 0x1, P2 ;  /* 0x000000114e4e7211 */ /* 0x000fc400010f0eff */
[----:B------:R-:W-:Y:S02]  /*1760*/  CS2R R42, SRZ ;  /* 0x00000000002a7805 */ /* 0x000fe4000001ff00 */
[-C--:B------:R-:W-:Y:S02]  /*1770*/  LEA R20, P4, R25, R16.reuse, 0x1 ;  /* 0x0000001019147211 */ /* 0x080fe400078808ff */
[-C--:B------:R-:W-:Y:S02]  /*1780*/  LEA R71, P6, R70, R16.reuse, 0x1 ;  /* 0x0000001046477211 */ /* 0x080fe400078c08ff */
[-C--:B------:R-:W-:Y:S02]  /*1790*/  LEA R68, P5, R69, R16.reuse, 0x1 ;  /* 0x0000001045447211 */ /* 0x080fe400078a08ff */
[-C--:B------:R-:W-:Y:S02]  /*17a0*/  LEA R66, P3, R67, R16.reuse, 0x1 ;  /* 0x0000001043427211 */ /* 0x080fe400078608ff */
[----:B------:R-:W-:-:S02]  /*17b0*/  LEA R63, P2, R26, R16, 0x1 ;  /* 0x000000101a3f7211 */ /* 0x000fc400078408ff */
[C---:B------:R-:W-:Y:S02]  /*17c0*/  LOP3.LUT R18, R4.reuse, 0x8, RZ, 0xfc, !PT ;  /* 0x0000000804127812 */ /* 0x040fe400078efcff */
[C---:B------:R-:W-:Y:S02]  /*17d0*/  LOP3.LUT R24, R4.reuse, 0x18, RZ, 0xfc, !PT ;  /* 0x0000001804187812 */ /* 0x040fe400078efcff */
[----:B------:R-:W-:Y:S02]  /*17e0*/  LOP3.LUT R23, R4, 0x10, RZ, 0xfc, !PT ;  /* 0x0000001004177812 */ /* 0x000fe400078efcff */
[----:B------:R-:W-:Y:S01]  /*17f0*/  LEA.HI.X.SX32 R79, R79, R17, 0x1, P0 ;  /* 0x000000114f4f7211 */ /* 0x000fe200000f0eff */
[----:B---3--:R-:W-:Y:S01]  /*1800*/  IMAD R24, R24, R29, RZ ;  /* 0x0000001d18187224 */ /* 0x008fe200078e02ff */
[----:B------:R-:W-:Y:S01]  /*1810*/  LEA.HI.X.SX32 R21, R25, R17, 0x1, P4 ;  /* 0x0000001119157211 */ /* 0x000fe200020f0eff */
[----:B------:R-:W-:Y:S01]  /*1820*/  IMAD R23, R23, R29, RZ ;  /* 0x0000001d17177224 */ /* 0x000fe200078e02ff */
[----:B------:R-:W-:-:S02]  /*1830*/  LEA.HI.X.SX32 R70, R70, R17, 0x1, P6 ;  /* 0x0000001146467211 */ /* 0x000fc400030f0eff */
[-C--:B------:R-:W-:Y:S02]  /*1840*/  LEA.HI.X.SX32 R69, R69, R17.reuse, 0x1, P5 ;  /* 0x0000001145457211 */ /* 0x080fe400028f0eff */
[-C--:B------:R-:W-:Y:S02]  /*1850*/  LEA.HI.X.SX32 R67, R67, R17.reuse, 0x1, P3 ;  /* 0x0000001143437211 */ /* 0x080fe400018f0eff */
[----:B------:R-:W-:Y:S02]  /*1860*/  LEA.HI.X.SX32 R62, R26, R17, 0x1, P2 ;  /* 0x000000111a3e7211 */ /* 0x000fe400010f0eff */
[----:B------:R-:W-:Y:S02]  /*1870*/  CS2R R26, SRZ ;  /* 0x00000000001a7805 */ /* 0x000fe4000001ff00 */
[-C--:B------:R-:W-:Y:S02]  /*1880*/  LEA R48, P0, R30, R16.reuse, 0x1 ;  /* 0x000000101e307211 */ /* 0x080fe400078008ff */
[----:B------:R-:W-:-:S02]  /*1890*/  LEA R50, P4, R32, R16, 0x1 ;  /* 0x0000001020327211 */ /* 0x000fc400078808ff */
[-C--:B------:R-:W-:Y:S02]  /*18a0*/  LEA R54, P6, R34, R16.reuse, 0x1 ;  /* 0x0000001022367211 */ /* 0x080fe400078c08ff */
[-C--:B------:R-:W-:Y:S02]  /*18b0*/  LEA R46, P5, R36, R16.reuse, 0x1 ;  /* 0x00000010242e7211 */ /* 0x080fe400078a08ff */
[-C--:B------:R-:W-:Y:S02]  /*18c0*/  LEA R56, P3, R38, R16.reuse, 0x1 ;  /* 0x0000001026387211 */ /* 0x080fe400078608ff */
[-C--:B------:R-:W-:Y:S02]  /*18d0*/  LEA R52, P2, R40, R16.reuse, 0x1 ;  /* 0x0000001028347211 */ /* 0x080fe400078408ff */
[----:B------:R-:W-:Y:S01]  /*18e0*/  LEA R58, P1, R59, R16, 0x1 ;  /* 0x000000103b3a7211 */ /* 0x000fe200078208ff */
[----:B------:R-:W-:Y:S01]  /*18f0*/  IMAD R16, R18, R29, RZ ;  /* 0x0000001d12107224 */ /* 0x000fe200078e02ff */
[----:B------:R-:W-:Y:S01]  /*1900*/  LEA.HI.X.SX32 R49, R30, R17, 0x1, P0 ;  /* 0x000000111e317211 */ /* 0x000fe200000f0eff */
[----:B------:R-:W-:Y:S01]  /*1910*/  IMAD R18, R4, R29, RZ ;  /* 0x0000001d04127224 */ /* 0x000fe200078e02ff */
[----:B------:R-:W-:-:S02]  /*1920*/  LEA.HI.X.SX32 R57, R38, R17, 0x1, P3 ;  /* 0x0000001126397211 */ /* 0x000fc400018f0eff */
[-C--:B------:R-:W-:Y:S02]  /*1930*/  LEA.HI.X.SX32 R53, R40, R17.reuse, 0x1, P2 ;  /* 0x0000001128357211 */ /* 0x080fe400010f0eff */
[----:B------:R-:W-:Y:S02]  /*1940*/  CS2R R40, SRZ ;  /* 0x0000000000287805 */ /* 0x000fe4000001ff00 */
[----:B------:R-:W-:Y:S02]  /*1950*/  LEA.HI.X.SX32 R59, R59, R17, 0x1, P1 ;  /* 0x000000113b3b7211 */ /* 0x000fe400008f0eff */
[-C--:B0-----:R-:W-:Y:S02]  /*1960*/  LEA R45, P0, R24, R14.reuse, 0x1 ;  /* 0x0000000e182d7211 */ /* 0x081fe400078008ff */
[-C--:B------:R-:W-:Y:S02]  /*1970*/  LEA R72, P1, R23, R14.reuse, 0x1 ;  /* 0x0000000e17487211 */ /* 0x080fe400078208ff */
[----:B------:R-:W-:-:S02]  /*1980*/  LEA R73, P2, R16, R14, 0x1 ;  /* 0x0000000e10497211 */ /* 0x000fc400078408ff */
[----:B------:R-:W-:Y:S02]  /*1990*/  LEA R74, P3, R18, R14, 0x1 ;  /* 0x0000000e124a7211 */ /* 0x000fe400078608ff */
[-C--:B------:R-:W-:Y:S02]  /*19a0*/  LEA.HI.X.SX32 R51, R32, R17.reuse, 0x1, P4 ;  /* 0x0000001120337211 */ /* 0x080fe400020f0eff */
[-C--:B------:R-:W-:Y:S02]  /*19b0*/  LEA.HI.X.SX32 R55, R34, R17.reuse, 0x1, P6 ;  /* 0x0000001122377211 */ /* 0x080fe400030f0eff */
[----:B------:R-:W-:Y:S01]  /*19c0*/  LEA.HI.X.SX32 R47, R36, R17, 0x1, P5 ;  /* 0x00000011242f7211 */ /* 0x000fe200028f0eff */
[----:B-1----:R-:W-:Y:S01]  /*19d0*/  IMAD.SHL.U32 R17, R28, 0x20, RZ ;  /* 0x000000201c117824 */ /* 0x002fe200078e00ff */
[----:B------:R-:W-:Y:S02]  /*19e0*/  LEA.HI.X.SX32 R75, R24, R15, 0x1, P0 ;  /* 0x0000000f184b7211 */ /* 0x000fe400000f0eff */
[----:B------:R-:W-:-:S02]  /*19f0*/  CS2R R24, SRZ ;  /* 0x0000000000187805 */ /* 0x000fc4000001ff00 */
[-C--:B------:R-:W-:Y:S02]  /*1a00*/  LEA.HI.X.SX32 R76, R23, R15.reuse, 0x1, P1 ;  /* 0x0000000f174c7211 */ /* 0x080fe400008f0eff */
[-C--:B------:R-:W-:Y:S01]  /*1a10*/  LEA.HI.X.SX32 R14, R16, R15.reuse, 0x1, P2 ;  /* 0x0000000f100e7211 */ /* 0x080fe200010f0eff */
[----:B------:R-:W-:Y:S01]  /*1a20*/  IMAD.SHL.U32 R16, R29, 0x20, RZ ;  /* 0x000000201d107824 */ /* 0x000fe200078e00ff */
[----:B------:R-:W-:Y:S01]  /*1a30*/  LEA.HI.X.SX32 R18, R18, R15, 0x1, P3 ;  /* 0x0000000f12127211 */ /* 0x000fe200018f0eff */
[----:B------:R-:W-:Y:S01]  /*1a40*/  IMAD R15, R3, R28, RZ ;  /* 0x0000001c030f7224 */ /* 0x000fe200078e02ff */
[----:B------:R-:W-:Y:S02]  /*1a50*/  SHF.R.S32.HI R19, RZ, 0x5, R22 ;  /* 0x00000005ff137819 */ /* 0x000fe40000011416 */
[----:B--2---:R-:W-:-:S07]  /*1a60*/  LOP3.LUT R44, R8, 0x20, RZ, 0x3c, !PT ;  /* 0x00000020082c7812 */ /* 0x004fce00078e3cff */
.L_x_1:
[----:B------:R-:W-:Y:S02]  /*1a70*/  ISETP.GE.AND P1, PT, R4, UR5, PT ;  /* 0x0000000504007c0c */ /* 0x000fe4000bf26270 */
[----:B------:R-:W-:Y:S02]  /*1a80*/  IADD3 R30, P4, PT, R60, R74, RZ ;  /* 0x0000004a3c1e7210 */ /* 0x000fe40007f9e0ff */
[C---:B------:R-:W-:Y:S02]  /*1a90*/  LOP3.LUT R23, R4.reuse, 0x8, RZ, 0xfc, !PT ;  /* 0x0000000804177812 */ /* 0x040fe400078efcff */
[C---:B------:R-:W-:Y:S01]  /*1aa0*/  LOP3.LUT R28, R4.reuse, 0x10, RZ, 0xfc, !PT ;  /* 0x00000010041c7812 */ /* 0x040fe200078efcff */
[----:B------:R-:W-:Y:S01]  /*1ab0*/  IMAD.X R31, R61, 0x1, R18, P4 ;  /* 0x000000013d1f7824 */ /* 0x000fe200020e0612 */
[----:B------:R-:W-:Y:S02]  /*1ac0*/  LOP3.LUT R22, R4, 0x18, RZ, 0xfc, !PT ;  /* 0x0000001804167812 */ /* 0x000fe400078efcff */
[----:B------:R-:W-:-:S02]  /*1ad0*/  PRMT R38, RZ, 0x7610, R38 ;  /* 0x00007610ff267816 */ /* 0x000fc40000000026 */
[----:B------:R-:W-:Y:S02]  /*1ae0*/  ISETP.GE.AND P5, PT, R23, UR5, PT ;  /* 0x0000000517007c0c */ /* 0x000fe4000bfa6270 */
[----:B------:R-:W-:Y:S02]  /*1af0*/  ISETP.GE.AND P6, PT, R28, UR5, PT ;  /* 0x000000051c007c0c */ /* 0x000fe4000bfc6270 */
[----:B------:R-:W-:Y:S01]  /*1b00*/  ISETP.GE.AND P0, PT, R22, UR5, PT ;  /* 0x0000000516007c0c */ /* 0x000fe2000bf06270 */
[----:B------:R0:W2:Y:S01]  /*1b10*/  @!P1 LDG.E.U16 R38, desc[UR6][R30.64] ;  /* 0x000000061e269981 */ /* 0x0000a2000c1e1500 */
[C---:B------:R-:W-:Y:S02]  /*1b20*/  IADD3 R28, P3, PT, R60.reuse, R73, RZ ;  /* 0x000000493c1c7210 */ /* 0x040fe40007f7e0ff */
[C---:B------:R-:W-:Y:S02]  /*1b30*/  IADD3 R22, P2, PT, R60.reuse, R72, RZ ;  /* 0x000000483c167210 */ /* 0x040fe40007f5e0ff */
[----:B------:R-:W-:Y:S01]  /*1b40*/  IADD3 R32, P1, PT, R60, R45, RZ ;  /* 0x0000002d3c207210 */ /* 0x000fe20007f3e0ff */
[C---:B------:R-:W-:Y:S01]  /*1b50*/  IMAD.X R29, R61.reuse, 0x1, R14, P3 ;  /* 0x000000013d1d7824 */ /* 0x040fe200018e060e */
[----:B------:R-:W-:Y:S01]  /*1b60*/  PRMT R36, RZ, 0x7610, R36 ;  /* 0x00007610ff247816 */ /* 0x000fe20000000024 */
[C---:B------:R-:W-:Y:S01]  /*1b70*/  IMAD.X R23, R61.reuse, 0x1, R76, P2 ;  /* 0x000000013d177824 */ /* 0x040fe200010e064c */
[----:B------:R-:W-:Y:S01]  /*1b80*/  PRMT R37, RZ, 0x7610, R37 ;  /* 0x00007610ff257816 */ /* 0x000fe20000000025 */
[----:B------:R-:W-:Y:S01]  /*1b90*/  IMAD.X R33, R61, 0x1, R75, P1 ;  /* 0x000000013d217824 */ /* 0x000fe200008e064b */
[----:B------:R-:W-:-:S02]  /*1ba0*/  PRMT R35, RZ, 0x7610, R35 ;  /* 0x00007610ff237816 */ /* 0x000fc40000000023 */
[----:B------:R-:W3:Y:S04]  /*1bb0*/  @!P5 LDG.E.U16 R36, desc[UR6][R28.64] ;  /* 0x000000061c24d981 */ /* 0x000ee8000c1e1500 */
[----:B------:R1:W4:Y:S04]  /*1bc0*/  @!P6 LDG.E.U16 R37, desc[UR6][R22.64] ;  /* 0x000000061625e981 */ /* 0x000328000c1e1500 */
[----:B------:R5:W4:Y:S01]  /*1bd0*/  @!P0 LDG.E.U16 R35, desc[UR6][R32.64] ;  /* 0x0000000620238981 */ /* 0x000b22000c1e1500 */
[----:B------:R-:W-:Y:S01]  /*1be0*/  BAR.SYNC.DEFER_BLOCKING 0x0 ;  /* 0x0000000000007b1d */ /* 0x000fe20000010000 */
[----:B------:R-:W-:Y:S01]  /*1bf0*/  ISETP.GE.AND P2, PT, R3, UR5, PT ;  /* 0x0000000503007c0c */ /* 0x000fe2000bf46270 */
[----:B0-----:R-:W-:Y:S01]  /*1c00*/  IMAD.WIDE R30, R15, 0x2, R56 ;  /* 0x000000020f1e7825 */ /* 0x001fe200078e0238 */
[----:B------:R-:W-:-:S02]  /*1c10*/  PRMT R81, RZ, 0x7610, R81 ;  /* 0x00007610ff517816 */ /* 0x000fc40000000051 */
[----:B------:R-:W-:Y:S01]  /*1c20*/  PRMT R82, RZ, 0x7610, R82 ;  /* 0x00007610ff527816 */ /* 0x000fe20000000052 */
[----:B-1----:R-:W-:Y:S01]  /*1c30*/  IMAD.WIDE R22, R15, 0x2, R58 ;  /* 0x000000020f167825 */ /* 0x002fe200078e023a */
[-C--:B------:R-:W-:Y:S02]  /*1c40*/  LOP3.LUT R65, R65, R64.reuse, RZ, 0x3c, !PT ;  /* 0x0000004041417212 */ /* 0x080fe400078e3cff */
[----:B-----5:R-:W-:Y:S02]  /*1c50*/  PRMT R32, RZ, 0x7610, R32 ;  /* 0x00007610ff207816 */ /* 0x020fe40000000020 */
[----:B------:R-:W-:Y:S02]  /*1c60*/  LOP3.LUT R64, R65, R64, RZ, 0x3c, !PT ;  /* 0x0000004041407212 */ /* 0x000fe400078e3cff */
[----:B------:R-:W-:Y:S02]  /*1c70*/  PRMT R34, RZ, 0x7610, R34 ;  /* 0x00007610ff227816 */ /* 0x000fe40000000022 */
[----:B------:R-:W-:-:S02]  /*1c80*/  LOP3.LUT R71, R71, R70, RZ, 0x3c, !PT ;  /* 0x0000004647477212 */ /* 0x000fc400078e3cff */
[----:B------:R-:W-:Y:S02]  /*1c90*/  LOP3.LUT R65, R65, R64, RZ, 0x3c, !PT ;  /* 0x0000004041417212 */ /* 0x000fe400078e3cff */
[----:B------:R-:W-:Y:S01]  /*1ca0*/  LOP3.LUT R70, R71, R70, RZ, 0x3c, !PT ;  /* 0x0000004647467212 */ /* 0x000fe200078e3cff */
[----:B------:R0:W5:Y:S04]  /*1cb0*/  @!P2 LDG.E.U16 R81, desc[UR6][R30.64] ;  /* 0x000000061e51a981 */ /* 0x000168000c1e1500 */
[----:B------:R1:W5:Y:S01]  /*1cc0*/  @!P2 LDG.E.U16 R82, desc[UR6][R22.64] ;  /* 0x000000061652a981 */ /* 0x000362000c1e1500 */
[----:B------:R-:W-:Y:S01]  /*1cd0*/  PRMT R83, RZ, 0x7610, R83 ;  /* 0x00007610ff537816 */ /* 0x000fe20000000053 */
[----:B0-----:R-:W-:-:S04]  /*1ce0*/  IMAD.WIDE R30, R15, 0x2, R50 ;  /* 0x000000020f1e7825 */ /* 0x001fc800078e0232 */
[----:B-1----:R-:W-:Y:S01]  /*1cf0*/  IMAD.WIDE R22, R15, 0x2, R46 ;  /* 0x000000020f167825 */ /* 0x002fe200078e022e */
[----:B------:R0:W5:Y:S01]  /*1d00*/  @!P2 LDG.E.U16 R32, desc[UR6][R30.64] ;  /* 0x000000061e20a981 */ /* 0x000162000c1e1500 */
[----:B------:R-:W-:Y:S02]  /*1d10*/  PRMT R39, RZ, 0x7610, R39 ;  /* 0x00007610ff277816 */ /* 0x000fe40000000027 */
[----:B------:R-:W-:Y:S01]  /*1d20*/  LOP3.LUT R63, R63, R62, RZ, 0x3c, !PT ;  /* 0x0000003e3f3f7212 */ /* 0x000fe200078e3cff */
[----:B------:R1:W5:Y:S01]  /*1d30*/  @!P2 LDG.E.U16 R34, desc[UR6][R22.64] ;  /* 0x000000061622a981 */ /* 0x000362000c1e1500 */
[----:B------:R-:W-:Y:S01]  /*1d40*/  PRMT R88, RZ, 0x7610, R88 ;  /* 0x00007610ff587816 */ /* 0x000fe20000000058 */
[----:B------:R-:W-:Y:S01]  /*1d50*/  IMAD.WIDE R28, R15, 0x2, R52 ;  /* 0x000000020f1c7825 */ /* 0x000fe200078e0234 */
[----:B------:R-:W-:-:S03]  /*1d60*/  LOP3.LUT R71, R71, R70, RZ, 0x3c, !PT ;  /* 0x0000004647477212 */ /* 0x000fc600078e3cff */
[C---:B0-----:R-:W-:Y:S01]  /*1d70*/  IMAD.WIDE R30, R15.reuse, 0x2, R66 ;  /* 0x000000020f1e7825 */ /* 0x041fe200078e0242 */
[----:B------:R-:W-:Y:S01]  /*1d80*/  PRMT R80, RZ, 0x7610, R80 ;  /* 0x00007610ff507816 */ /* 0x000fe20000000050 */
[----:B------:R0:W5:Y:S02]  /*1d90*/  @!P2 LDG.E.U16 R39, desc[UR6][R28.64] ;  /* 0x000000061c27a981 */ /* 0x000164000c1e1500 */
[----:B-1----:R-:W-:Y:S01]  /*1da0*/  IMAD.WIDE R22, R15, 0x2, R64 ;  /* 0x000000020f167825 */ /* 0x002fe200078e0240 */
[----:B------:R-:W-:Y:S01]  /*1db0*/  LOP3.LUT R62, R63, R62, RZ, 0x3c, !PT ;  /* 0x0000003e3f3e7212 */ /* 0x000fe200078e3cff */
[----:B------:R1:W5:Y:S02]  /*1dc0*/  @!P2 LDG.E.U16 R83, desc[UR6][R30.64] ;  /* 0x000000061e53a981 */ /* 0x000364000c1e1500 */
[----:B------:R-:W-:Y:S01]  /*1dd0*/  IMAD.WIDE R84, R15, 0x2, R48 ;  /* 0x000000020f547825 */ /* 0x000fe200078e0230 */
[----:B------:R-:W-:Y:S01]  /*1de0*/  PRMT R33, RZ, 0x7610, R33 ;  /* 0x00007610ff217816 */ /* 0x000fe20000000021 */
[----:B------:R1:W5:Y:S01]  /*1df0*/  @!P2 LDG.E.U16 R88, desc[UR6][R22.64] ;  /* 0x000000061658a981 */ /* 0x000362000c1e1500 */
[----:B------:R-:W-:Y:S01]  /*1e00*/  LOP3.LUT R63, R63, R62, RZ, 0x3c, !PT ;  /* 0x0000003e3f3f7212 */ /* 0x000fe200078e3cff */
[----:B0-----:R-:W-:-:S02]  /*1e10*/  IMAD.WIDE R28, R15, 0x2, R54 ;  /* 0x000000020f1c7825 */ /* 0x001fc400078e0236 */
[----:B------:R0:W5:Y:S01]  /*1e20*/  @!P2 LDG.E.U16 R80, desc[UR6][R84.64] ;  /* 0x000000065450a981 */ /* 0x000162000c1e1500 */
[----:B-1----:R-:W-:-:S03]  /*1e30*/  PRMT R30, RZ, 0x7610, R30 ;  /* 0x00007610ff1e7816 */ /* 0x002fc6000000001e */
[----:B------:R1:W5:Y:S01]  /*1e40*/  @!P2 LDG.E.U16 R33, desc[UR6][R28.64] ;  /* 0x000000061c21a981 */ /* 0x000362000c1e1500 */
[----:B------:R-:W-:Y:S01]  /*1e50*/  IMAD.WIDE R22, R15, 0x2, R70 ;  /* 0x000000020f167825 */ /* 0x000fe200078e0246 */
[----:B------:R-:W-:-:S03]  /*1e60*/  PRMT R89, RZ, 0x7610, R89 ;  /* 0x00007610ff597816 */ /* 0x000fc60000000059 */
[----:B0-----:R-:W-:Y:S01]  /*1e70*/  IMAD.MOV.U32 R84, RZ, RZ, R20 ;  /* 0x000000ffff547224 */ /* 0x001fe200078e0014 */
[----:B------:R0:W5:Y:S01]  /*1e80*/  @!P2 LDG.E.U16 R30, desc[UR6][R22.64] ;  /* 0x00000006161ea981 */ /* 0x000162000c1e1500 */
[----:B------:R-:W-:Y:S02]  /*1e90*/  IMAD.MOV.U32 R85, RZ, RZ, R21 ;  /* 0x000000ffff557224 */ /* 0x000fe400078e0015 */
[----:B-1----:R-:W-:-:S04]  /*1ea0*/  IMAD.WIDE R28, R15, 0x2, R62 ;  /* 0x000000020f1c7825 */ /* 0x002fc800078e023e */
[C---:B------:R-:W-:Y:S01]  /*1eb0*/  IMAD.WIDE R20, R15.reuse, 0x2, R84 ;  /* 0x000000020f147825 */ /* 0x040fe200078e0254 */
[----:B------:R1:W5:Y:S01]  /*1ec0*/  @!P2 LDG.E.U16 R89, desc[UR6][R28.64] ;  /* 0x000000061c59a981 */ /* 0x000362000c1e1500 */
[----:B0-----:R-:W-:Y:S02]  /*1ed0*/  PRMT R22, RZ, 0x7610, R22 ;  /* 0x00007610ff167816 */ /* 0x001fe40000000016 */
[----:B------:R-:W-:Y:S02]  /*1ee0*/  IMAD.MOV.U32 R86, RZ, RZ, R13 ;  /* 0x000000ffff567224 */ /* 0x000fe400078e000d */
[----:B------:R-:W-:Y:S01]  /*1ef0*/  IMAD.MOV.U32 R87, RZ, RZ, R79 ;  /* 0x000000ffff577224 */ /* 0x000fe200078e004f */
[----:B------:R-:W-:Y:S01]  /*1f00*/  PRMT R31, RZ, 0x7610, R31 ;  /* 0x00007610ff1f7816 */ /* 0x000fe2000000001f */
[----:B------:R0:W5:Y:S01]  /*1f10*/  @!P2 LDG.E.U16 R22, desc[UR6][R20.64] ;  /* 0x000000061416a981 */ /* 0x000162000c1e1500 */
[----:B------:R-:W-:Y:S01]  /*1f20*/  PRMT R91, RZ, 0x7610, R91 ;  /* 0x00007610ff5b7816 */ /* 0x000fe2000000005b */
[----:B-1----:R-:W-:-:S04]  /*1f30*/  IMAD.WIDE R28, R15, 0x2, R68 ;  /* 0x000000020f1c7825 */ /* 0x002fc800078e0244 */
[----:B------:R-:W-:Y:S01]  /*1f40*/  IMAD.MOV.U32 R13, RZ, RZ, R77 ;  /* 0x000000ffff0d7224 */ /* 0x000fe200078e004d */
[----:B------:R1:W5:Y:S01]  /*1f50*/  @!P2 LDG.E.U16 R31, desc[UR6][R28.64] ;  /* 0x000000061c1fa981 */ /* 0x000362000c1e1500 */
[----:B0-----:R-:W-:-:S05]  /*1f60*/  IMAD.WIDE R20, R15, 0x2, R86 ;  /* 0x000000020f147825 */ /* 0x001fca00078e0256 */
[----:B------:R0:W5:Y:S01]  /*1f70*/  @!P2 LDG.E.U16 R91, desc[UR6][R20.64] ;  /* 0x00000006145ba981 */ /* 0x000162000c1e1500 */
[----:B-1----:R-:W-:Y:S01]  /*1f80*/  PRMT R29, RZ, 0x7610, R29 ;  /* 0x00007610ff1d7816 */ /* 0x002fe2000000001d */
[----:B------:R-:W-:Y:S02]  /*1f90*/  IMAD.MOV.U32 R79, RZ, RZ, R78 ;  /* 0x000000ffff4f7224 */ /* 0x000fe400078e004e */
[----:B------:R-:W-:Y:S02]  /*1fa0*/  IMAD.MOV.U32 R78, RZ, RZ, R11 ;  /* 0x000000ffff4e7224 */ /* 0x000fe400078e000b */
[----:B0-----:R-:W-:Y:S01]  /*1fb0*/  IMAD.WIDE R20, R15, 0x2, R12 ;  /* 0x000000020f147825 */ /* 0x001fe200078e020c */
[----:B------:R-:W-:-:S04]  /*1fc0*/  PRMT R77, RZ, 0x7610, R77 ;  /* 0x00007610ff4d7816 */ /* 0x000fc8000000004d */
[----:B------:R0:W5:Y:S02]  /*1fd0*/  @!P2 LDG.E.U16 R29, desc[UR6][R20.64] ;  /* 0x00000006141da981 */ /* 0x000164000c1e1500 */
[----:B0-----:R-:W-:-:S05]  /*1fe0*/  IMAD.WIDE R20, R15, 0x2, R78 ;  /* 0x000000020f147825 */ /* 0x001fca00078e024e */
[----:B------:R-:W5:Y:S01]  /*1ff0*/  @!P2 LDG.E.U16 R77, desc[UR6][R20.64] ;  /* 0x00000006144da981 */ /* 0x000f62000c1e1500 */
[----:B------:R-:W-:-:S05]  /*2000*/  VIADD R19, R19, 0xffffffff ;  /* 0xffffffff13137836 */ /* 0x000fca0000000000 */
[----:B------:R-:W-:Y:S01]  /*2010*/  ISETP.NE.U32.AND P0, PT, R19, RZ, PT ;  /* 0x000000ff1300720c */ /* 0x000fe20003f05070 */
[----:B------:R-:W-:Y:S01]  /*2020*/  IMAD.WIDE R78, R17, 0x2, R78 ;  /* 0x00000002114e7825 */ /* 0x000fe200078e024e */
[----:B------:R-:W-:-:S03]  /*2030*/  UIADD3 UR5, UPT, UPT, UR5, -0x20, URZ ;  /* 0xffffffe005057890 */ /* 0x000fc6000fffe0ff */
[----:B------:R-:W-:-:S04]  /*2040*/  IMAD.WIDE R12, R17, 0x2, R12 ;  /* 0x00000002110c7825 */ /* 0x000fc800078e020c */
[----:B------:R-:W-:-:S04]  /*2050*/  IMAD.WIDE R86, R17, 0x2, R86 ;  /* 0x0000000211567825 */ /* 0x000fc800078e0256 */
[----:B------:R-:W-:-:S04]  /*2060*/  IMAD.WIDE R84, R17, 0x2, R84 ;  /* 0x0000000211547825 */ /* 0x000fc800078e0254 */
[----:B------:R-:W-:Y:S02]  /*2070*/  IMAD.MOV.U32 R11, RZ, RZ, R78 ;  /* 0x000000ffff0b7224 */ /* 0x000fe400078e004e */
[----:B------:R-:W-:Y:S02]  /*2080*/  IMAD.MOV.U32 R78, RZ, RZ, R79 ;  /* 0x000000ffff4e7224 */ /* 0x000fe400078e004f */
[----:B------:R-:W-:Y:S02]  /*2090*/  IMAD.MOV.U32 R79, RZ, RZ, R87 ;  /* 0x000000ffff4f7224 */ /* 0x000fe400078e0057 */
[----:B------:R-:W-:-:S04]  /*20a0*/  IMAD.WIDE R68, R17, 0x2, R68 ;  /* 0x0000000211447825 */ /* 0x000fc800078e0244 */
[----:B------:R-:W-:-:S04]  /*20b0*/  IMAD.WIDE R66, R17, 0x2, R66 ;  /* 0x0000000211427825 */ /* 0x000fc800078e0242 */
[----:B------:R-:W-:-:S04]  /*20c0*/  IMAD.WIDE R48, R17, 0x2, R48 ;  /* 0x0000000211307825 */ /* 0x000fc800078e0230 */
[----:B------:R-:W-:-:S04]  /*20d0*/  IMAD.WIDE R50, R17, 0x2, R50 ;  /* 0x0000000211327825 */ /* 0x000fc800078e0232 */
[----:B------:R-:W-:-:S04]  /*20e0*/  IMAD.WIDE R54, R17, 0x2, R54 ;  /* 0x0000000211367825 */ /* 0x000fc800078e0236 */
[C---:B------:R-:W-:Y:S01]  /*20f0*/  IMAD.WIDE R46, R17.reuse, 0x2, R46 ;  /* 0x00000002112e7825 */ /* 0x040fe200078e022e */
[----:B--2---:R-:W-:Y:S04]  /*2100*/  STS.U16 [R8+UR4+0x1000], R38 ;  /* 0x0010002608007988 */ /* 0x004fe80008000404 */
[----:B---3--:R-:W-:Y:S04]  /*2110*/  STS.U16 [R8+UR4+0x1100], R36 ;  /* 0x0011002408007988 */ /* 0x008fe80008000404 */
[----:B----4-:R-:W-:Y:S04]  /*2120*/  STS.U16 [R8+UR4+0x1200], R37 ;  /* 0x0012002508007988 */ /* 0x010fe80008000404 */
[----:B------:R-:W-:Y:S04]  /*2130*/  STS.U16 [R8+UR4+0x1300], R35 ;  /* 0x0013002308007988 */ /* 0x000fe80008000404 */
[----:B-----5:R-:W-:Y:S04]  /*2140*/  STS.U16 [R8+UR4+0x200], R81 ;  /* 0x0002005108007988 */ /* 0x020fe80008000404 */
[----:B------:R-:W-:Y:S04]  /*2150*/  STS.U16 [R8+UR4], R82 ;  /* 0x0000005208007988 */ /* 0x000fe80008000404 */
[----:B------:R0:W-:Y:S04]  /*2160*/  STS.U16 [R8+UR4+0x600], R80 ;  /* 0x0006005008007988 */ /* 0x0001e80008000404 */
[----:B------:R-:W-:Y:S04]  /*2170*/  STS.U16 [R8+UR4+0x400], R33 ;  /* 0x0004002108007988 */ /* 0x000fe80008000404 */
        /* <DEDUP_REMOVED lines=11> */
[----:B------:R1:W-:Y:S01]  /*2230*/  STS.U16 [R44+UR4+0xf00], R77 ;  /* 0x000f004d2c007988 */ /* 0x0003e20008000404 */
[----:B------:R-:W-:Y:S06]  /*2240*/  BAR.SYNC.DEFER_BLOCKING 0x0 ;  /* 0x0000000000007b1d */ /* 0x000fec0000010000 */
[----:B------:R-:W-:Y:S04]  /*2250*/  LDSM.16.MT88.4 R32, [R10+0x1000] ;  /* 0x001000000a20783b */ /* 0x000fe80000004200 */
[----:B------:R-:W2:Y:S04]  /*2260*/  LDSM.16.M88.4 R20, [R9] ;  /* 0x000000000914783b */ /* 0x000ea80000000200 */
[----:B------:R-:W3:Y:S04]  /*2270*/  LDSM.16.M88.4 R36, [R9+0x800] ;  /* 0x000800000924783b */ /* 0x000ee80000000200 */
[----:B------:R-:W4:Y:S01]  /*2280*/  LDSM.16.MT88.4 R28, [R10+0x1200] ;  /* 0x001200000a1c783b */ /* 0x000f220000004200 */
[----:B0-----:R-:W-:-:S04]  /*2290*/  IMAD.WIDE R80, R17, 0x2, R70 ;  /* 0x0000000211507825 */ /* 0x001fc800078e0246 */
[----:B-1----:R-:W-:Y:S02]  /*22a0*/  IMAD.MOV.U32 R77, RZ, RZ, R13 ;  /* 0x000000ffff4d7224 */ /* 0x002fe400078e000d */
[----:B------:R-:W-:Y:S02]  /*22b0*/  IMAD.MOV.U32 R13, RZ, RZ, R86 ;  /* 0x000000ffff0d7224 */ /* 0x000fe400078e0056 */
[----:B------:R-:W-:Y:S01]  /*22c0*/  IMAD.MOV.U32 R71, RZ, RZ, R80 ;  /* 0x000000ffff477224 */ /* 0x000fe200078e0050 */
[C---:B--2---:R-:W-:Y:S08]  /*22d0*/  HMMA.16816.F32 R40, R32.reuse, R20, R40 ;  /* 0x000000142028723c */ /* 0x044ff00000001828 */
[----:B---3--:R-:W-:Y:S01]  /*22e0*/  HMMA.16816.F32 R24, R32, R36, R24 ;  /* 0x000000242018723c */ /* 0x008fe20000001818 */
[----:B------:R-:W-:-:S04]  /*22f0*/  IMAD.WIDE R34, R17, 0x2, R62 ;  /* 0x0000000211227825 */ /* 0x000fc800078e023e */
[----:B------:R-:W-:-:S04]  /*2300*/  IMAD.WIDE R32, R17, 0x2, R64 ;  /* 0x0000000211207825 */ /* 0x000fc800078e0240 */
[----:B------:R-:W-:-:S03]  /*2310*/  IMAD.MOV.U32 R20, RZ, RZ, R84 ;  /* 0x000000ffff147224 */ /* 0x000fc600078e0054 */
[----:B----4-:R-:W-:Y:S01]  /*2320*/  HMMA.16816.F32 R40, R28, R22, R40 ;  /* 0x000000161c28723c */ /* 0x010fe20000001828 */
[----:B------:R-:W-:Y:S02]  /*2330*/  IMAD.MOV.U32 R21, RZ, RZ, R85 ;  /* 0x000000ffff157224 */ /* 0x000fe400078e0055 */
[----:B------:R-:W-:Y:S02]  /*2340*/  IMAD.MOV.U32 R70, RZ, RZ, R81 ;  /* 0x000000ffff467224 */ /* 0x000fe400078e0051 */
[----:B------:R-:W-:-:S03]  /*2350*/  IMAD.MOV.U32 R63, RZ, RZ, R34 ;  /* 0x000000ffff3f7224 */ /* 0x000fc600078e0022 */
[----:B------:R-:W-:Y:S01]  /*2360*/  HMMA.16816.F32 R24, R28, R38, R24 ;  /* 0x000000261c18723c */ /* 0x000fe20000001818 */
[----:B------:R-:W-:Y:S02]  /*2370*/  IMAD.MOV.U32 R62, RZ, RZ, R35 ;  /* 0x000000ffff3e7224 */ /* 0x000fe400078e0023 */
[----:B------:R-:W-:Y:S02]  /*2380*/  IMAD.MOV.U32 R65, RZ, RZ, R32 ;  /* 0x000000ffff417224 */ /* 0x000fe400078e0020 */
[----:B------:R-:W-:Y:S02]  /*2390*/  IMAD.MOV.U32 R64, RZ, RZ, R33 ;  /* 0x000000ffff407224 */ /* 0x000fe400078e0021 */
[----:B------:R-:W-:-:S04]  /*23a0*/  IMAD.WIDE R56, R17, 0x2, R56 ;  /* 0x0000000211387825 */ /* 0x000fc800078e0238 */
[----:B------:R-:W-:-:S04]  /*23b0*/  IMAD.WIDE R52, R17, 0x2, R52 ;  /* 0x0000000211347825 */ /* 0x000fc800078e0234 */
[----:B------:R-:W-:-:S04]  /*23c0*/  IMAD.WIDE R58, R17, 0x2, R58 ;  /* 0x00000002113a7825 */ /* 0x000fc800078e023a */
[----:B------:R-:W-:Y:S01]  /*23d0*/  IMAD.WIDE R60, R16, 0x2, R60 ;  /* 0x00000002103c7825 */ /* 0x000fe200078e023c */
[----:B------:R-:W-:Y:S06]  /*23e0*/  @P0 BRA `(.L_x_1) ;  /* 0xfffffff400a00947 */ /* 0x000fec000383ffff */
[----:B------:R-:W-:Y:S02]  /*23f0*/  F2FP.F16.F32.PACK_AB R27, R27, R43 ;  /* 0x0000002b1b1b723e */ /* 0x000fe400000000ff */
[----:B------:R-:W-:Y:S02]  /*2400*/  F2FP.F16.F32.PACK_AB R26, R26, R42 ;  /* 0x0000002a1a1a723e */ /* 0x000fe400000000ff */
[----:B------:R-:W-:Y:S02]  /*2410*/  F2FP.F16.F32.PACK_AB R25, R25, R41 ;  /* 0x000000291919723e */ /* 0x000fe400000000ff */
[----:B------:R-:W-:-:S07]  /*2420*/  F2FP.F16.F32.PACK_AB R24, R24, R40 ;  /* 0x000000281818723e */ /* 0x000fce00000000ff */
.L_x_0:
[----:B------:R-:W0:Y:S08]  /*2430*/  S2UR UR5, SR_CgaCtaId ;  /* 0x00000000000579c3 */ /* 0x000e300000008800 */
[----:B------:R-:W-:Y:S01]  /*2440*/  BAR.SYNC.DEFER_BLOCKING 0x0 ;  /* 0x0000000000007b1d */ /* 0x000fe20000010000 */
[----:B------:R-:W-:Y:S02]  /*2450*/  LOP3.LUT R8, R0, 0x60, RZ, 0xc0, !PT ;  /* 0x0000006000087812 */ /* 0x000fe400078ec0ff */
[----:B------:R-:W-:-:S02]  /*2460*/  LOP3.LUT R9, R6, 0x1c, R0, 0xf8, !PT ;  /* 0x0000001c06097812 */ /* 0x000fc400078ef800 */
[----:B------:R-:W-:Y:S01]  /*2470*/  LOP3.LUT R13, R7, 0x30, R4, 0xfe, !PT ;  /* 0x00000030070d7812 */ /* 0x000fe200078efe04 */
[----:B------:R-:W-:Y:S01]  /*2480*/  IMAD.SHL.U32 R6, R8, 0x4, RZ ;  /* 0x0000000408067824 */ /* 0x000fe200078e00ff */
[----:B------:R-:W-:Y:S01]  /*2490*/  UMOV UR4, 0x400 ;  /* 0x0000040000047882 */ /* 0x000fe20000000000 */
[----:B------:R-:W-:Y:S01]  /*24a0*/  LOP3.LUT R8, R5, 0x600, RZ, 0xc0, !PT ;  /* 0x0000060005087812 */ /* 0x000fe200078ec0ff */
[----:B------:R-:W1:Y:S01]  /*24b0*/  LDCU.128 UR8, c[0x0][0x390] ;  /* 0x00007200ff0877ac */ /* 0x000e620008000c00 */
[----:B------:R-:W2:Y:S01]  /*24c0*/  LDC R15, c[0x0][0x3b8] ;  /* 0x0000ee00ff0f7b82 */ /* 0x000ea20000000800 */
[----:B------:R-:W-:Y:S02]  /*24d0*/  LOP3.LUT R9, R9, R6, RZ, 0xfc, !PT ;  /* 0x0000000609097212 */ /* 0x000fe400078efcff */
[----:B------:R-:W-:Y:S01]  /*24e0*/  IMAD R5, R3, 0x4, R8 ;  /* 0x0000000403057824 */ /* 0x000fe200078e0208 */
[----:B------:R-:W-:Y:S02]  /*24f0*/  LOP3.LUT R11, R7, 0x20, R4, 0xfe, !PT ;  /* 0x00000020070b7812 */ /* 0x000fe400078efe04 */
[----:B------:R-:W-:-:S02]  /*2500*/  LOP3.LUT R6, R9, 0x40, RZ, 0x3c, !PT ;  /* 0x0000004009067812 */ /* 0x000fc400078e3cff */
[C---:B------:R-:W-:Y:S02]  /*2510*/  LOP3.LUT R3, R9.reuse, 0x20, RZ, 0x3c, !PT ;  /* 0x0000002009037812 */ /* 0x040fe400078e3cff */
[----:B------:R-:W-:Y:S02]  /*2520*/  LOP3.LUT R8, R9, 0x60, RZ, 0x3c, !PT ;  /* 0x0000006009087812 */ /* 0x000fe400078e3cff */
[----:B------:R-:W-:Y:S01]  /*2530*/  LOP3.LUT R10, R5, 0x60, R0, 0x78, !PT ;  /* 0x00000060050a7812 */ /* 0x000fe200078e7800 */
[----:B0-----:R-:W-:Y:S01]  /*2540*/  ULEA UR4, UR5, UR4, 0x18 ;  /* 0x0000000405047291 */ /* 0x001fe2000f8ec0ff */
[----:B------:R-:W-:Y:S01]  /*2550*/  LEA.HI R0, R0, R7, RZ, 0x1c ;  /* 0x0000000700007211 */ /* 0x000fe200078fe0ff */
[----:B------:R-:W0:Y:S01]  /*2560*/  LDCU UR5, c[0x0][0x3b4] ;  /* 0x00007680ff0577ac */ /* 0x000e220008000800 */
[----:B------:R-:W-:Y:S02]  /*2570*/  LOP3.LUT R5, R7, 0x28, R4, 0xfe, !PT ;  /* 0x0000002807057812 */ /* 0x000fe400078efe04 */
[----:B-1----:R-:W-:Y:S01]  /*2580*/  ISETP.GE.AND P0, PT, R2, UR10, PT ;  /* 0x0000000a02007c0c */ /* 0x002fe2000bf06270 */
[----:B------:R-:W-:-:S03]  /*2590*/  VIADD R0, R0, 0x38 ;  /* 0x0000003800007836 */ /* 0x000fc60000000000 */
[----:B------:R-:W-:Y:S01]  /*25a0*/  STS [R9+UR4], R24 ;  /* 0x0000001809007988 */ /* 0x000fe20008000804 */
[----:B--2---:R-:W-:-:S03]  /*25b0*/  IMAD R16, R0, R15, RZ ;  /* 0x0000000f00107224 */ /* 0x004fc600078e02ff */
[----:B------:R0:W-:Y:S04]  /*25c0*/  STS [R6+UR4+0x400], R25 ;  /* 0x0004001906007988 */ /* 0x0001e80008000804 */
[----:B------:R1:W-:Y:S04]  /*25d0*/  STS [R3+UR4+0x200], R26 ;  /* 0x0002001a03007988 */ /* 0x0003e80008000804 */
[----:B------:R2:W-:Y:S01]  /*25e0*/  STS [R8+UR4+0x600], R27 ;  /* 0x0006001b08007988 */ /* 0x0005e20008000804 */
[----:B0-----:R-:W-:Y:S01]  /*25f0*/  IMAD R6, R2, UR5, RZ ;  /* 0x0000000502067c24 */ /* 0x001fe2000f8e02ff */
[C---:B------:R-:W-:Y:S01]  /*2600*/  LOP3.LUT R2, R7.reuse, R4, RZ, 0xfc, !PT ;  /* 0x0000000407027212 */ /* 0x040fe200078efcff */
[----:B------:R-:W-:Y:S01]  /*2610*/  BAR.SYNC.DEFER_BLOCKING 0x0 ;  /* 0x0000000000007b1d */ /* 0x000fe20000010000 */
[----:B-1----:R-:W-:-:S02]  /*2620*/  LOP3.LUT R3, R7, 0x8, R4, 0xfe, !PT ;  /* 0x0000000807037812 */ /* 0x002fc400078efe04 */
[----:B------:R-:W-:Y:S01]  /*2630*/  LEA R17, P1, R6, UR8, 0x1 ;  /* 0x0000000806117c11 */ /* 0x000fe2000f8208ff */
[CC--:B--2---:R-:W-:Y:S01]  /*2640*/  IMAD R8, R2.reuse, R15.reuse, RZ ;  /* 0x0000000f02087224 */ /* 0x0c4fe200078e02ff */
[----:B------:R-:W-:Y:S01]  /*2650*/  ISETP.LT.AND P3, PT, R2, UR11, !P0 ;  /* 0x0000000b02007c0c */ /* 0x000fe2000c761270 */
[----:B------:R-:W-:Y:S01]  /*2660*/  IMAD R9, R3, R15, RZ ;  /* 0x0000000f03097224 */ /* 0x000fe200078e02ff */
[----:B------:R-:W-:Y:S01]  /*2670*/  LEA.HI.X.SX32 R18, R6, UR9, 0x1, P1 ;  /* 0x0000000906127c11 */ /* 0x000fe200088f0eff */
[----:B------:R-:W-:Y:S01]  /*2680*/  IMAD R12, R15, 0x20, R8 ;  /* 0x000000200f0c7824 */ /* 0x000fe200078e0208 */
[----:B------:R-:W-:Y:S02]  /*2690*/  ISETP.LT.AND P1, PT, R3, UR11, !P0 ;  /* 0x0000000b03007c0c */ /* 0x000fe4000c721270 */
[----:B------:R-:W-:Y:S01]  /*26a0*/  LEA R2, P2, R8, R17, 0x1 ;  /* 0x0000001108027211 */ /* 0x000fe200078408ff */
[----:B------:R-:W-:Y:S01]  /*26b0*/  IMAD R14, R15, 0x8, R12 ;  /* 0x000000080f0e7824 */ /* 0x000fe200078e020c */
[----:B------:R-:W-:-:S02]  /*26c0*/  LOP3.LUT R6, R7, 0x18, R4, 0xfe, !PT ;  /* 0x0000001807067812 */ /* 0x000fc400078efe04 */
[----:B------:R-:W-:Y:S02]  /*26d0*/  LOP3.LUT R7, R7, 0x10, R4, 0xfe, !PT ;  /* 0x0000001007077812 */ /* 0x000fe400078efe04 */
[----:B------:R-:W-:Y:S02]  /*26e0*/  LEA R4, P4, R9, R17, 0x1 ;  /* 0x0000001109047211 */ /* 0x000fe400078808ff */
[-C--:B------:R-:W-:Y:S02]  /*26f0*/  LEA.HI.X.SX32 R3, R8, R18.reuse, 0x1, P2 ;  /* 0x0000001208037211 */ /* 0x080fe400010f0eff */
[----:B------:R-:W-:Y:S01]  /*2700*/  ISETP.LT.AND P2, PT, R5, UR11, !P0 ;  /* 0x0000000b05007c0c */ /* 0x000fe2000c741270 */
[----:B------:R-:W0:Y:S01]  /*2710*/  LDS R19, [R10+UR4] ;  /* 0x000000040a137984 */ /* 0x000e220008000800 */
[----:B------:R-:W-:Y:S01]  /*2720*/  LEA.HI.X.SX32 R5, R9, R18, 0x1, P4 ;  /* 0x0000001209057211 */ /* 0x000fe200020f0eff */
[CC--:B------:R-:W-:Y:S01]  /*2730*/  IMAD R9, R6.reuse, R15.reuse, RZ ;  /* 0x0000000f06097224 */ /* 0x0c0fe200078e02ff */
[C---:B------:R-:W-:Y:S01]  /*2740*/  ISETP.LT.AND P5, PT, R7.reuse, UR11, !P0 ;  /* 0x0000000b07007c0c */ /* 0x040fe2000c7a1270 */
[----:B------:R-:W1:Y:S01]  /*2750*/  LDS R21, [R10+UR4+0x80] ;  /* 0x000080040a157984 */ /* 0x000e620008000800 */
[----:B------:R-:W-:Y:S01]  /*2760*/  IMAD R7, R7, R15, RZ ;  /* 0x0000000f07077224 */ /* 0x000fe200078e02ff */
[----:B------:R-:W-:Y:S01]  /*2770*/  ISETP.LT.AND P4, PT, R6, UR11, !P0 ;  /* 0x0000000b06007c0c */ /* 0x000fe2000c781270 */
[----:B------:R-:W-:Y:S01]  /*2780*/  IMAD R15, R15, 0x8, R14 ;  /* 0x000000080f0f7824 */ /* 0x000fe200078e020e */
[----:B------:R-:W2:Y:S04]  /*2790*/  LDS R23, [R10+UR4+0x100] ;  /* 0x000100040a177984 */ /* 0x000ea80008000800 */
[----:B------:R-:W3:Y:S04]  /*27a0*/  LDS R25, [R10+UR4+0x180] ;  /* 0x000180040a197984 */ /* 0x000ee80008000800 */
[----:B0-----:R0:W-:Y:S01]  /*27b0*/  @P3 STG.E.U16 desc[UR6][R2.64], R19 ;  /* 0x0000001302003986 */ /* 0x0011e2000c101506 */
[----:B------:R-:W-:-:S03]  /*27c0*/  LEA R6, P3, R7, R17, 0x1 ;  /* 0x0000001107067211 */ /* 0x000fc600078608ff */
[----:B-1----:R1:W-:Y:S01]  /*27d0*/  @P1 STG.E.U16 desc[UR6][R4.64], R21 ;  /* 0x0000001504001986 */ /* 0x0023e2000c101506 */
[-C--:B------:R-:W-:Y:S02]  /*27e0*/  LEA R8, P1, R12, R17.reuse, 0x1 ;  /* 0x000000110c087211 */ /* 0x080fe400078208ff */
[-C--:B------:R-:W-:Y:S02]  /*27f0*/  LEA.HI.X.SX32 R7, R7, R18.reuse, 0x1, P3 ;  /* 0x0000001207077211 */ /* 0x080fe400018f0eff */
[----:B------:R-:W-:Y:S02]  /*2800*/  ISETP.LT.AND P3, PT, R11, UR11, !P0 ;  /* 0x0000000b0b007c0c */ /* 0x000fe4000c761270 */
[----:B0-----:R-:W-:Y:S01]  /*2810*/  LEA R2, P6, R9, R17, 0x1 ;  /* 0x0000001109027211 */ /* 0x001fe200078c08ff */
[----:B--2---:R0:W-:Y:S01]  /*2820*/  @P5 STG.E.U16 desc[UR6][R6.64], R23 ;  /* 0x0000001706005986 */ /* 0x0041e2000c101506 */
[----:B------:R-:W-:Y:S02]  /*2830*/  PRMT R19, R19, 0x7632, R19 ;  /* 0x0000763213137816 */ /* 0x000fe40000000013 */
[----:B------:R-:W-:-:S02]  /*2840*/  LEA.HI.X.SX32 R3, R9, R18, 0x1, P6 ;  /* 0x0000001209037211 */ /* 0x000fc400030f0eff */
[-C--:B------:R-:W-:Y:S02]  /*2850*/  LEA.HI.X.SX32 R9, R12, R18.reuse, 0x1, P1 ;  /* 0x000000120c097211 */ /* 0x080fe400008f0eff */
[CC--:B-1----:R-:W-:Y:S01]  /*2860*/  LEA R4, P1, R15.reuse, R17.reuse, 0x1 ;  /* 0x000000110f047211 */ /* 0x0c2fe200078208ff */
[----:B---3--:R0:W-:Y:S01]  /*2870*/  @P4 STG.E.U16 desc[UR6][R2.64], R25 ;  /* 0x0000001902004986 */ /* 0x0081e2000c101506 */
[----:B------:R-:W-:Y:S02]  /*2880*/  LEA R10, P6, R14, R17, 0x1 ;  /* 0x000000110e0a7211 */ /* 0x000fe400078c08ff */
[----:B------:R-:W-:Y:S01]  /*2890*/  LEA.HI.X.SX32 R5, R15, R18, 0x1, P1 ;  /* 0x000000120f057211 */ /* 0x000fe200008f0eff */
[----:B------:R0:W-:Y:S01]  /*28a0*/  @P3 STG.E.U16 desc[UR6][R8.64], R19 ;  /* 0x0000001308003986 */ /* 0x0001e2000c101506 */
[----:B------:R-:W-:Y:S02]  /*28b0*/  ISETP.LT.AND P1, PT, R13, UR11, !P0 ;  /* 0x0000000b0d007c0c */ /* 0x000fe4000c721270 */
[----:B------:R-:W-:-:S02]  /*28c0*/  ISETP.LT.AND P0, PT, R0, UR11, !P0 ;  /* 0x0000000b00007c0c */ /* 0x000fc4000c701270 */
[-C--:B------:R-:W-:Y:S02]  /*28d0*/  LEA.HI.X.SX32 R11, R14, R18.reuse, 0x1, P6 ;  /* 0x000000120e0b7211 */ /* 0x080fe400030f0eff */
[----:B------:R-:W-:Y:S02]  /*28e0*/  PRMT R21, R21, 0x7632, R21 ;  /* 0x0000763215157816 */ /* 0x000fe40000000015 */
[----:B------:R-:W-:Y:S02]  /*28f0*/  PRMT R0, R23, 0x7632, R0 ;  /* 0x0000763217007816 */ /* 0x000fe40000000000 */
[C---:B------:R-:W-:Y:S01]  /*2900*/  LEA R12, P6, R16.reuse, R17, 0x1 ;  /* 0x00000011100c7211 */ /* 0x040fe200078c08ff */
[----:B------:R0:W-:Y:S03]  /*2910*/  @P2 STG.E.U16 desc[UR6][R10.64], R21 ;  /* 0x000000150a002986 */ /* 0x0001e6000c101506 */
[----:B------:R-:W-:Y:S01]  /*2920*/  LEA.HI.X.SX32 R13, R16, R18, 0x1, P6 ;  /* 0x00000012100d7211 */ /* 0x000fe200030f0eff */
[----:B------:R0:W-:Y:S01]  /*2930*/  @P1 STG.E.U16 desc[UR6][R4.64], R0 ;  /* 0x0000000004001986 */ /* 0x0001e2000c101506 */
[----:B------:R-:W-:Y:S07]  /*2940*/  @!P0 EXIT ;  /* 0x000000000000894d */ /* 0x000fee0003800000 */
[----:B0-----:R-:W-:-:S05]  /*2950*/  PRMT R6, R25, 0x7632, R6 ;  /* 0x0000763219067816 */ /* 0x001fca0000000006 */
[----:B------:R-:W-:Y:S01]  /*2960*/  STG.E.U16 desc[UR6][R12.64], R6 ;  /* 0x000000060c007986 */ /* 0x000fe2000c101506 */
[----:B------:R-:W-:Y:S05]  /*2970*/  EXIT ;  /* 0x000000000000794d */ /* 0x000fea0003800000 */
.L_x_2:
[----:B------:R-:W-:-:S00]  /*2980*/  BRA `(.L_x_2) ;  /* 0xfffffffc00fc7947 */ /* 0x000fc0000383ffff */
[----:B------:R-:W-:-:S00]  /*2990*/  NOP ;  /* 0x0000000000007918 */ /* 0x000fc00000000000 */
        /* <DEDUP_REMOVED lines=14> */
.L_x_3:


//--------------------- .nv.shared.matmul_kernel  --------------------------
	.section	.nv.shared.matmul_kernel,"aw",@nobits
	.sectionflags	@""
	.align	16
	.zero		1024


//--------------------- .nv.shared.reserved.0     --------------------------
	.section	.nv.shared.reserved.0,"aw",@nobits
	.weak		__nv_reservedSMEM_offset_0_alias
	.size		__nv_reservedSMEM_offset_0_alias, 0, 64
	.other		__nv_reservedSMEM_offset_0_alias,@"STO_CUDA_RESERVED_SHARED STV_DEFAULT"
__nv_reservedSMEM_offset_0_alias:
	.zero		0
	.zero		64


//--------------------- .nv.constant0.matmul_kernel --------------------------
	.section	.nv.constant0.matmul_kernel,"a",@progbits
	.sectionflags	@""
	.align	4
.nv.constant0.matmul_kernel:
	.zero		976


//--------------------- SYMBOLS --------------------------

	.type		.nv.reservedSmem.offset0,@object
	.size		.nv.reservedSmem.offset0,0x4
	.type		.nv.reservedSmem.cap,@object
	.size		.nv.reservedSmem.cap,0x4
